	.headerflags	@"EF_CUDA_TEXMODE_UNIFIED EF_CUDA_64BIT_ADDRESS EF_CUDA_ACCELERATORS EF_CUDA_SM90 EF_CUDA_VIRTUAL_SM(EF_CUDA_SM90)"
	.elftype	@"ET_EXEC"


//--------------------- .nv.info                  --------------------------
	.section	.nv.info,"",@"SHT_CUDA_INFO"
	.align	4


	//----- nvinfo : EIATTR_REGCOUNT
	.align		4
        /*0000*/ 	.byte	0x04, 0x2f
        /*0002*/ 	.short	(.L_3 - .L_2)
	.align		4
.L_2:
        /*0004*/ 	.word	index@(triton_poi_fused_cat_39)
        /*0008*/ 	.word	0x00000035


	//----- nvinfo : EIATTR_MIN_STACK_SIZE
	.align		4
.L_3:
        /*000c*/ 	.byte	0x04, 0x12
        /*000e*/ 	.short	(.L_5 - .L_4)
	.align		4
.L_4:
        /*0010*/ 	.word	index@(triton_poi_fused_cat_39)
        /*0014*/ 	.word	0x00000000


	//----- nvinfo : EIATTR_FRAME_SIZE
	.align		4
.L_5:
        /*0018*/ 	.byte	0x04, 0x11
        /*001a*/ 	.short	(.L_7 - .L_6)
	.align		4
.L_6:
        /*001c*/ 	.word	index@(triton_poi_fused_cat_39)
        /*0020*/ 	.word	0x00000000


	//----- nvinfo : EIATTR_MIN_STACK_SIZE
	.align		4
.L_7:
        /*0024*/ 	.byte	0x04, 0x12
        /*0026*/ 	.short	(.L_9 - .L_8)
	.align		4
.L_8:
        /*0028*/ 	.word	index@(triton_poi_fused_cat_39)
        /*002c*/ 	.word	0x00000000
.L_9:


//--------------------- .nv.info.triton_poi_fused_cat_39 --------------------------
	.section	.nv.info.triton_poi_fused_cat_39,"",@"SHT_CUDA_INFO"
	.sectionflags	@""
	.align	4


	//----- nvinfo : EIATTR_CUDA_API_VERSION
	.align		4
        /*0000*/ 	.byte	0x04, 0x37
        /*0002*/ 	.short	(.L_11 - .L_10)
.L_10:
        /*0004*/ 	.word	0x0000007c


	//----- nvinfo : EIATTR_KPARAM_INFO
	.align		4
.L_11:
        /*0008*/ 	.byte	0x04, 0x17
        /*000a*/ 	.short	(.L_13 - .L_12)
.L_12:
        /*000c*/ 	.word	0x00000000
        /*0010*/ 	.short	0x000e
        /*0012*/ 	.short	0x0070
        /*0014*/ 	.byte	0x00, 0xf0, 0x11, 0x00


	//----- nvinfo : EIATTR_KPARAM_INFO
	.align		4
.L_13:
        /*0018*/ 	.byte	0x04, 0x17
        /*001a*/ 	.short	(.L_15 - .L_14)
.L_14:
        /*001c*/ 	.word	0x00000000
        /*0020*/ 	.short	0x000d
        /*0022*/ 	.short	0x0068
        /*0024*/ 	.byte	0x00, 0xf4, 0x21, 0x00


	//----- nvinfo : EIATTR_KPARAM_INFO
	.align		4
.L_15:
        /*0028*/ 	.byte	0x04, 0x17
        /*002a*/ 	.short	(.L_17 - .L_16)
.L_16:
        /*002c*/ 	.word	0x00000000
        /*0030*/ 	.short	0x000c
        /*0032*/ 	.short	0x0060
        /*0034*/ 	.byte	0x00, 0xf4, 0x21, 0x00


	//----- nvinfo : EIATTR_KPARAM_INFO
	.align		4
.L_17:
        /*0038*/ 	.byte	0x04, 0x17
        /*003a*/ 	.short	(.L_19 - .L_18)
.L_18:
        /*003c*/ 	.word	0x00000000
        /*0040*/ 	.short	0x000b
        /*0042*/ 	.short	0x0058
        /*0044*/ 	.byte	0x00, 0xf4, 0x21, 0x00


	//----- nvinfo : EIATTR_KPARAM_INFO
	.align		4
.L_19:
        /*0048*/ 	.byte	0x04, 0x17
        /*004a*/ 	.short	(.L_21 - .L_20)
.L_20:
        /*004c*/ 	.word	0x00000000
        /*0050*/ 	.short	0x000a
        /*0052*/ 	.short	0x0050
        /*0054*/ 	.byte	0x00, 0xf4, 0x21, 0x00


	//----- nvinfo : EIATTR_KPARAM_INFO
	.align		4
.L_21:
        /*0058*/ 	.byte	0x04, 0x17
        /*005a*/ 	.short	(.L_23 - .L_22)
.L_22:
        /*005c*/ 	.word	0x00000000
        /*0060*/ 	.short	0x0009
        /*0062*/ 	.short	0x0048
        /*0064*/ 	.byte	0x00, 0xf4, 0x21, 0x00


	//----- nvinfo : EIATTR_KPARAM_INFO
	.align		4
.L_23:
        /*0068*/ 	.byte	0x04, 0x17
        /*006a*/ 	.short	(.L_25 - .L_24)
.L_24:
        /*006c*/ 	.word	0x00000000
        /*0070*/ 	.short	0x0008
        /*0072*/ 	.short	0x0040
        /*0074*/ 	.byte	0x00, 0xf4, 0x21, 0x00


	//----- nvinfo : EIATTR_KPARAM_INFO
	.align		4
.L_25:
        /*0078*/ 	.byte	0x04, 0x17
        /*007a*/ 	.short	(.L_27 - .L_26)
.L_26:
        /*007c*/ 	.word	0x00000000
        /*0080*/ 	.short	0x0007
        /*0082*/ 	.short	0x0038
        /*0084*/ 	.byte	0x00, 0xf4, 0x21, 0x00


	//----- nvinfo : EIATTR_KPARAM_INFO
	.align		4
.L_27:
        /*0088*/ 	.byte	0x04, 0x17
        /*008a*/ 	.short	(.L_29 - .L_28)
.L_28:
        /*008c*/ 	.word	0x00000000
        /*0090*/ 	.short	0x0006
        /*0092*/ 	.short	0x0030
        /*0094*/ 	.byte	0x00, 0xf4, 0x21, 0x00


	//----- nvinfo : EIATTR_KPARAM_INFO
	.align		4
.L_29:
        /*0098*/ 	.byte	0x04, 0x17
        /*009a*/ 	.short	(.L_31 - .L_30)
.L_30:
        /*009c*/ 	.word	0x00000000
        /*00a0*/ 	.short	0x0005
        /*00a2*/ 	.short	0x0028
        /*00a4*/ 	.byte	0x00, 0xf4, 0x21, 0x00


	//----- nvinfo : EIATTR_KPARAM_INFO
	.align		4
.L_31:
        /*00a8*/ 	.byte	0x04, 0x17
        /*00aa*/ 	.short	(.L_33 - .L_32)
.L_32:
        /*00ac*/ 	.word	0x00000000
        /*00b0*/ 	.short	0x0004
        /*00b2*/ 	.short	0x0020
        /*00b4*/ 	.byte	0x00, 0xf4, 0x21, 0x00


	//----- nvinfo : EIATTR_KPARAM_INFO
	.align		4
.L_33:
        /*00b8*/ 	.byte	0x04, 0x17
        /*00ba*/ 	.short	(.L_35 - .L_34)
.L_34:
        /*00bc*/ 	.word	0x00000000
        /*00c0*/ 	.short	0x0003
        /*00c2*/ 	.short	0x0018
        /*00c4*/ 	.byte	0x00, 0xf4, 0x21, 0x00


	//----- nvinfo : EIATTR_KPARAM_INFO
	.align		4
.L_35:
        /*00c8*/ 	.byte	0x04, 0x17
        /*00ca*/ 	.short	(.L_37 - .L_36)
.L_36:
        /*00cc*/ 	.word	0x00000000
        /*00d0*/ 	.short	0x0002
        /*00d2*/ 	.short	0x0010
        /*00d4*/ 	.byte	0x00, 0xf4, 0x21, 0x00


	//----- nvinfo : EIATTR_KPARAM_INFO
	.align		4
.L_37:
        /*00d8*/ 	.byte	0x04, 0x17
        /*00da*/ 	.short	(.L_39 - .L_38)
.L_38:
        /*00dc*/ 	.word	0x00000000
        /*00e0*/ 	.short	0x0001
        /*00e2*/ 	.short	0x0008
        /*00e4*/ 	.byte	0x00, 0xf4, 0x21, 0x00


	//----- nvinfo : EIATTR_KPARAM_INFO
	.align		4
.L_39:
        /*00e8*/ 	.byte	0x04, 0x17
        /*00ea*/ 	.short	(.L_41 - .L_40)
.L_40:
        /*00ec*/ 	.word	0x00000000
        /*00f0*/ 	.short	0x0000
        /*00f2*/ 	.short	0x0000
        /*00f4*/ 	.byte	0x00, 0xf4, 0x21, 0x00


	//----- nvinfo : EIATTR_SPARSE_MMA_MASK
	.align		4
.L_41:
        /*00f8*/ 	.byte	0x03, 0x50
        /*00fa*/ 	.short	0x0000


	//----- nvinfo : EIATTR_MAXREG_COUNT
	.align		4
        /*00fc*/ 	.byte	0x03, 0x1b
        /*00fe*/ 	.short	0x00ff


	//----- nvinfo : EIATTR_EXIT_INSTR_OFFSETS
	.align		4
        /*0100*/ 	.byte	0x04, 0x1c
        /*0102*/ 	.short	(.L_43 - .L_42)


	//   ....[0]....
.L_42:
        /*0104*/ 	.word	0x00002b40


	//----- nvinfo : EIATTR_REQNTID
	.align		4
.L_43:
        /*0108*/ 	.byte	0x04, 0x10
        /*010a*/ 	.short	(.L_45 - .L_44)
.L_44:
        /*010c*/ 	.word	0x00000080
        /*0110*/ 	.word	0x00000001
        /*0114*/ 	.word	0x00000001


	//----- nvinfo : EIATTR_CBANK_PARAM_SIZE
	.align		4
.L_45:
        /*0118*/ 	.byte	0x03, 0x19
        /*011a*/ 	.short	0x0074


	//----- nvinfo : EIATTR_PARAM_CBANK
	.align		4
        /*011c*/ 	.byte	0x04, 0x0a
        /*011e*/ 	.short	(.L_47 - .L_46)
	.align		4
.L_46:
        /*0120*/ 	.word	index@(.nv.constant0.triton_poi_fused_cat_39)
        /*0124*/ 	.short	0x0210
        /*0126*/ 	.short	0x0074


	//----- nvinfo : EIATTR_SW_WAR
	.align		4
.L_47:
        /*0128*/ 	.byte	0x04, 0x36
        /*012a*/ 	.short	(.L_49 - .L_48)
.L_48:
        /*012c*/ 	.word	0x00000008
.L_49:


//--------------------- .nv.callgraph             --------------------------
	.section	.nv.callgraph,"",@"SHT_CUDA_CALLGRAPH"
	.align	4
	.sectionentsize	8
	.align		4
        /*0000*/ 	.word	0x00000000
	.align		4
        /*0004*/ 	.word	0xffffffff
	.align		4
        /*0008*/ 	.word	0x00000000
	.align		4
        /*000c*/ 	.word	0xfffffffe
	.align		4
        /*0010*/ 	.word	0x00000000
	.align		4
        /*0014*/ 	.word	0xfffffffd
	.align		4
        /*0018*/ 	.word	0x00000000
	.align		4
        /*001c*/ 	.word	0xfffffffc


//--------------------- .nv.constant4             --------------------------
	.section	.nv.constant4,"a",@progbits
	.align	8
	.align		8
.nv.constant4:
        /*0000*/ 	.dword	_$_str
	.align		8
        /*0008*/ 	.dword	_$_str_$_2


//--------------------- .text.triton_poi_fused_cat_39 --------------------------
	.section	.text.triton_poi_fused_cat_39,"ax",@progbits
	.align	128
        .global         triton_poi_fused_cat_39
        .type           triton_poi_fused_cat_39,@function
        .size           triton_poi_fused_cat_39,(.L_x_1 - triton_poi_fused_cat_39)
        .other          triton_poi_fused_cat_39,@"STO_CUDA_ENTRY STV_DEFAULT"
triton_poi_fused_cat_39:
.text.triton_poi_fused_cat_39:
[----:B------:R-:W-:Y:S01]  /*0000*/  LDC R1, c[0x0][0x28] ;  /* 0x00000a00ff017b82 */ /* 0x000fe20000000800 */
[----:B------:R-:W1:Y:S07]  /*0010*/  S2R R0, SR_TID.X ;  /* 0x0000000000007919 */ /* 0x000e6e0000002100 */
[----:B------:R-:W2:Y:S01]  /*0020*/  LDC.64 R18, c[0x0][0x228] ;  /* 0x00008a00ff127b82 */ /* 0x000ea20000000a00 */
[----:B------:R-:W-:Y:S01]  /*0030*/  IMAD.MOV.U32 R37, RZ, RZ, RZ ;  /* 0x000000ffff257224 */ /* 0x000fe200078e00ff */
[----:B------:R-:W-:Y:S01]  /*0040*/  ULDC.64 UR4, c[0x0][0x208] ;  /* 0x0000820000047ab9 */ /* 0x000fe20000000a00 */
[----:B------:R-:W3:Y:S05]  /*0050*/  S2R R3, SR_CTAID.X ;  /* 0x0000000000037919 */ /* 0x000eea0000002500 */
[----:B------:R-:W4:Y:S08]  /*0060*/  LDC.64 R24, c[0x0][0x218] ;  /* 0x00008600ff187b82 */ /* 0x000f300000000a00 */
[----:B------:R-:W5:Y:S01]  /*0070*/  LDC.64 R16, c[0x0][0x220] ;  /* 0x00008800ff107b82 */ /* 0x000f620000000a00 */
[----:B------:R-:W-:Y:S01]  /*0080*/  CS2R R30, SRZ ;  /* 0x00000000001e7805 */ /* 0x000fe2000001ff00 */
[----:B------:R-:W-:Y:S01]  /*0090*/  IMAD.MOV.U32 R23, RZ, RZ, RZ ;  /* 0x000000ffff177224 */ /* 0x000fe200078e00ff */
[----:B------:R-:W-:Y:S01]  /*00a0*/  CS2R R10, SRZ ;  /* 0x00000000000a7805 */ /* 0x000fe2000001ff00 */
[----:B------:R-:W-:Y:S01]  /*00b0*/  IMAD.MOV.U32 R20, RZ, RZ, RZ ;  /* 0x000000ffff147224 */ /* 0x000fe200078e00ff */
[----:B------:R-:W-:Y:S01]  /*00c0*/  CS2R R34, SRZ ;  /* 0x0000000000227805 */ /* 0x000fe2000001ff00 */
[----:B------:R-:W-:-:S02]  /*00d0*/  IMAD.MOV.U32 R27, RZ, RZ, RZ ;  /* 0x000000ffff1b7224 */ /* 0x000fc400078e00ff */
[----:B------:R-:W-:Y:S01]  /*00e0*/  IMAD.MOV.U32 R33, RZ, RZ, RZ ;  /* 0x000000ffff217224 */ /* 0x000fe200078e00ff */
[----:B------:R-:W-:Y:S01]  /*00f0*/  CS2R R40, SRZ ;  /* 0x0000000000287805 */ /* 0x000fe2000001ff00 */
[----:B------:R-:W2:Y:S01]  /*0100*/  LDC.64 R44, c[0x0][0x230] ;  /* 0x00008c00ff2c7b82 */ /* 0x000ea20000000a00 */
[----:B------:R-:W-:Y:S01]  /*0110*/  ULDC.64 UR6, c[0x0][0x258] ;  /* 0x0000960000067ab9 */ /* 0x000fe20000000a00 */
[----:B-1----:R-:W-:Y:S01]  /*0120*/  IMAD.SHL.U32 R0, R0, 0x4, RZ ;  /* 0x0000000400007824 */ /* 0x002fe200078e00ff */
[----:B---3--:R-:W-:-:S04]  /*0130*/  SHF.R.S32.HI R42, RZ, 0x15, R3 ;  /* 0x00000015ff2a7819 */ /* 0x008fc80000011403 */
[----:B------:R-:W-:Y:S02]  /*0140*/  LOP3.LUT R0, R0, 0x1fc, RZ, 0xc0, !PT ;  /* 0x000001fc00007812 */ /* 0x000fe400078ec0ff */
[----:B------:R-:W-:-:S03]  /*0150*/  SGXT R42, R42, 0x1 ;  /* 0x000000012a2a781a */ /* 0x000fc60000000200 */
[----:B------:R-:W-:-:S04]  /*0160*/  IMAD R7, R3, 0x400, R0 ;  /* 0x0000040003077824 */ /* 0x000fc800078e0200 */
[C---:B------:R-:W-:Y:S01]  /*0170*/  VIADD R5, R7.reuse, 0x200 ;  /* 0x0000020007057836 */ /* 0x040fe20000000000 */
[----:B------:R-:W-:Y:S01]  /*0180*/  SHF.R.S32.HI R6, RZ, 0x1f, R7 ;  /* 0x0000001fff067819 */ /* 0x000fe20000011407 */
[----:B------:R-:W-:-:S03]  /*0190*/  IMAD.HI R22, R7, 0x66666667, RZ ;  /* 0x6666666707167827 */ /* 0x000fc600078e02ff */
[----:B------:R-:W-:Y:S02]  /*01a0*/  LEA.HI R21, R6, R7, RZ, 0x8 ;  /* 0x0000000706157211 */ /* 0x000fe400078f40ff */
[----:B------:R-:W-:Y:S02]  /*01b0*/  LEA.HI R0, R42, R5, RZ, 0x8 ;  /* 0x000000052a007211 */ /* 0x000fe400078f40ff */
[----:B------:R-:W-:Y:S02]  /*01c0*/  SHF.R.S32.HI R36, RZ, 0x8, R21 ;  /* 0x00000008ff247819 */ /* 0x000fe40000011415 */
[----:B------:R-:W-:Y:S02]  /*01d0*/  SHF.R.S32.HI R0, RZ, 0x8, R0 ;  /* 0x00000008ff007819 */ /* 0x000fe40000011400 */
[----:B------:R-:W-:Y:S01]  /*01e0*/  SHF.R.U32.HI R9, RZ, 0x1f, R22 ;  /* 0x0000001fff097819 */ /* 0x000fe20000011616 */
[----:B------:R-:W-:-:S03]  /*01f0*/  IMAD.HI R2, R36, 0x66666667, RZ ;  /* 0x6666666724027827 */ /* 0x000fc600078e02ff */
[----:B------:R-:W-:Y:S02]  /*0200*/  LEA.HI.SX32 R22, R22, R9, 0x11 ;  /* 0x0000000916167211 */ /* 0x000fe400078f8aff */
[----:B------:R-:W-:-:S04]  /*0210*/  SHF.R.U32.HI R3, RZ, 0x1f, R2 ;  /* 0x0000001fff037819 */ /* 0x000fc80000011602 */
[----:B------:R-:W-:Y:S01]  /*0220*/  LEA.HI.SX32 R3, R2, R3, 0x19 ;  /* 0x0000000302037211 */ /* 0x000fe200078fcaff */
[----:B------:R-:W-:-:S04]  /*0230*/  IMAD.HI R2, R0, 0x66666667, RZ ;  /* 0x6666666700027827 */ /* 0x000fc800078e02ff */
[----:B------:R-:W-:Y:S01]  /*0240*/  IMAD R4, R3, -0x140, R36 ;  /* 0xfffffec003047824 */ /* 0x000fe200078e0224 */
[----:B------:R-:W-:-:S03]  /*0250*/  SHF.R.U32.HI R3, RZ, 0x1f, R2 ;  /* 0x0000001fff037819 */ /* 0x000fc60000011602 */
[C---:B--2---:R-:W-:Y:S01]  /*0260*/  IMAD.WIDE R14, R4.reuse, 0x4, R18 ;  /* 0x00000004040e7825 */ /* 0x044fe200078e0212 */
[----:B------:R-:W-:Y:S02]  /*0270*/  ISETP.GE.AND P1, PT, R4, 0x100, PT ;  /* 0x000001000400780c */ /* 0x000fe40003f26270 */
[----:B------:R-:W-:Y:S01]  /*0280*/  LEA.HI.SX32 R3, R2, R3, 0x19 ;  /* 0x0000000302037211 */ /* 0x000fe200078fcaff */
[----:B------:R-:W-:-:S04]  /*0290*/  IMAD R49, R22, -0x14000, R7 ;  /* 0xfffec00016317824 */ /* 0x000fc800078e0207 */
[----:B------:R-:W-:-:S06]  /*02a0*/  IMAD R28, R3, -0x140, R0 ;  /* 0xfffffec0031c7824 */ /* 0x000fcc00078e0200 */
[----:B------:R-:W2:Y:S01]  /*02b0*/  @!P1 LDG.E.EL R37, desc[UR4][R14.64] ;  /* 0x000000040e259981 */ /* 0x000ea2000c2e1900 */
[----:B------:R-:W-:Y:S01]  /*02c0*/  IMAD.U32 R26, R22, 0x10000, RZ ;  /* 0x00010000161a7824 */ /* 0x000fe200078e00ff */
[----:B------:R-:W-:Y:S01]  /*02d0*/  ISETP.GE.AND P0, PT, R28, 0x100, PT ;  /* 0x000001001c00780c */ /* 0x000fe20003f06270 */
[----:B------:R-:W-:Y:S01]  /*02e0*/  IMAD.MOV.U32 R2, RZ, RZ, RZ ;  /* 0x000000ffff027224 */ /* 0x000fe200078e00ff */
[----:B------:R-:W3:Y:S01]  /*02f0*/  @!P1 LDG.E.EL R30, desc[UR4][R14.64] ;  /* 0x000000040e1e9981 */ /* 0x000ee2000c2e1900 */
[----:B------:R-:W-:Y:S01]  /*0300*/  IMAD.IADD R49, R49, 0x1, R26 ;  /* 0x0000000131317824 */ /* 0x000fe200078e021a */
[----:B------:R-:W-:Y:S01]  /*0310*/  CS2R R8, SRZ ;  /* 0x0000000000087805 */ /* 0x000fe2000001ff00 */
[----:B------:R-:W-:Y:S01]  /*0320*/  IMAD.HI R32, R5, 0x66666667, RZ ;  /* 0x6666666705207827 */ /* 0x000fe200078e02ff */
[----:B------:R-:W3:Y:S03]  /*0330*/  @!P1 LDG.E.EL R23, desc[UR4][R14.64] ;  /* 0x000000040e179981 */ /* 0x000ee6000c2e1900 */
[----:B----4-:R-:W-:Y:S01]  /*0340*/  IMAD.WIDE R12, R49, 0x4, R24 ;  /* 0x00000004310c7825 */ /* 0x010fe200078e0218 */
[----:B------:R-:W4:Y:S03]  /*0350*/  @!P1 LDG.E.EL R2, desc[UR4][R14.64] ;  /* 0x000000040e029981 */ /* 0x000f26000c2e1900 */
[----:B-----5:R-:W-:Y:S01]  /*0360*/  IMAD.WIDE R38, R4, 0x4, R16 ;  /* 0x0000000404267825 */ /* 0x020fe200078e0210 */
[----:B------:R-:W-:Y:S01]  /*0370*/  SHF.R.U32.HI R3, RZ, 0x1f, R32 ;  /* 0x0000001fff037819 */ /* 0x000fe20000011620 */
[----:B------:R1:W5:Y:S02]  /*0380*/  @!P1 LDG.E.128 R8, desc[UR4][R12.64] ;  /* 0x000000040c089981 */ /* 0x000364000c1e1d00 */
[----:B------:R-:W-:-:S02]  /*0390*/  IMAD.WIDE R18, R28, 0x4, R18 ;  /* 0x000000041c127825 */ /* 0x000fc400078e0212 */
[----:B------:R-:W5:Y:S01]  /*03a0*/  @!P1 LDG.E.EL R20, desc[UR4][R38.64] ;  /* 0x0000000426149981 */ /* 0x000f62000c2e1900 */
[----:B------:R-:W-:Y:S01]  /*03b0*/  LEA.HI.SX32 R32, R32, R3, 0x11 ;  /* 0x0000000320207211 */ /* 0x000fe200078f8aff */
[----:B------:R-:W-:Y:S02]  /*03c0*/  IMAD.MOV.U32 R3, RZ, RZ, RZ ;  /* 0x000000ffff037224 */ /* 0x000fe400078e00ff */
[----:B------:R-:W5:Y:S04]  /*03d0*/  @!P0 LDG.E.EL R35, desc[UR4][R18.64] ;  /* 0x0000000412238981 */ /* 0x000f68000c2e1900 */
[----:B------:R-:W5:Y:S01]  /*03e0*/  @!P0 LDG.E.EL R27, desc[UR4][R18.64] ;  /* 0x00000004121b8981 */ /* 0x000f62000c2e1900 */
[----:B------:R-:W-:-:S03]  /*03f0*/  IMAD R46, R32, -0x14000, R5 ;  /* 0xfffec000202e7824 */ /* 0x000fc600078e0205 */
[----:B------:R-:W5:Y:S01]  /*0400*/  @!P1 LDG.E.EL R3, desc[UR4][R38.64] ;  /* 0x0000000426039981 */ /* 0x000f62000c2e1900 */
[----:B------:R-:W-:Y:S02]  /*0410*/  IMAD.U32 R29, R32, 0x10000, RZ ;  /* 0x00010000201d7824 */ /* 0x000fe400078e00ff */
[----:B------:R-:W-:Y:S01]  /*0420*/  IMAD.MOV.U32 R0, RZ, RZ, RZ ;  /* 0x000000ffff007224 */ /* 0x000fe200078e00ff */
[----:B------:R-:W5:Y:S01]  /*0430*/  @!P1 LDG.E.EL R34, desc[UR4][R38.64] ;  /* 0x0000000426229981 */ /* 0x000f62000c2e1900 */
[----:B------:R-:W-:Y:S01]  /*0440*/  IMAD.IADD R46, R46, 0x1, R29 ;  /* 0x000000012e2e7824 */ /* 0x000fe200078e021d */
[----:B-1----:R-:W-:Y:S02]  /*0450*/  CS2R R12, SRZ ;  /* 0x00000000000c7805 */ /* 0x002fe4000001ff00 */
[----:B------:R-:W-:Y:S01]  /*0460*/  CS2R R14, SRZ ;  /* 0x00000000000e7805 */ /* 0x000fe2000001ff00 */
[----:B------:R-:W5:Y:S01]  /*0470*/  @!P0 LDG.E.EL R31, desc[UR4][R18.64] ;  /* 0x00000004121f8981 */ /* 0x000f62000c2e1900 */
[----:B------:R-:W-:-:S03]  /*0480*/  IMAD.WIDE R24, R46, 0x4, R24 ;  /* 0x000000042e187825 */ /* 0x000fc600078e0218 */
[----:B------:R-:W5:Y:S04]  /*0490*/  @!P0 LDG.E.EL R0, desc[UR4][R18.64] ;  /* 0x0000000412008981 */ /* 0x000f68000c2e1900 */
[----:B------:R-:W5:Y:S01]  /*04a0*/  @!P0 LDG.E.128 R12, desc[UR4][R24.64] ;  /* 0x00000004180c8981 */ /* 0x000f62000c1e1d00 */
[----:B------:R-:W-:-:S03]  /*04b0*/  IMAD.WIDE R16, R28, 0x4, R16 ;  /* 0x000000041c107825 */ /* 0x000fc600078e0210 */
[----:B------:R1:W5:Y:S04]  /*04c0*/  @!P1 LDG.E.EL R33, desc[UR4][R38.64] ;  /* 0x0000000426219981 */ /* 0x000368000c2e1900 */
[----:B------:R-:W5:Y:S04]  /*04d0*/  @!P0 LDG.E.EL R41, desc[UR4][R16.64] ;  /* 0x0000000410298981 */ /* 0x000f68000c2e1900 */
[----:B------:R-:W5:Y:S01]  /*04e0*/  @!P0 LDG.E.EL R40, desc[UR4][R16.64] ;  /* 0x0000000410288981 */ /* 0x000f62000c2e1900 */
[----:B01----:R-:W-:-:S06]  /*04f0*/  CS2R R38, SRZ ;  /* 0x0000000000267805 */ /* 0x003fcc000001ff00 */
[----:B------:R-:W5:Y:S04]  /*0500*/  @!P0 LDG.E.EL R38, desc[UR4][R16.64] ;  /* 0x0000000410268981 */ /* 0x000f68000c2e1900 */
[----:B------:R0:W5:Y:S02]  /*0510*/  @!P0 LDG.E.EL R39, desc[UR4][R16.64] ;  /* 0x0000000410278981 */ /* 0x000164000c2e1900 */
[----:B0-----:R-:W0:Y:S02]  /*0520*/  LDC.64 R16, c[0x0][0x210] ;  /* 0x00008400ff107b82 */ /* 0x001e240000000a00 */
[----:B0-----:R-:W-:-:S04]  /*0530*/  IMAD.WIDE R48, R49, 0x4, R16 ;  /* 0x0000000431307825 */ /* 0x001fc800078e0210 */
[----:B------:R-:W-:Y:S01]  /*0540*/  IMAD.WIDE R46, R46, 0x4, R16 ;  /* 0x000000042e2e7825 */ /* 0x000fe200078e0210 */
[----:B--2---:R-:W-:-:S05]  /*0550*/  SEL R18, R37, RZ, !P1 ;  /* 0x000000ff25127207 */ /* 0x004fca0004800000 */
[----:B------:R-:W-:Y:S01]  /*0560*/  FADD R18, R18, 9.9999997473787516356e-06 ;  /* 0x3727c5ac12127421 */ /* 0x000fe20000000000 */
[----:B---3--:R-:W-:-:S05]  /*0570*/  SEL R24, R30, RZ, !P1 ;  /* 0x000000ff1e187207 */ /* 0x008fca0004800000 */
[----:B------:R-:W0:Y:S01]  /*0580*/  MUFU.SQRT R18, R18 ;  /* 0x0000001200127308 */ /* 0x000e220000002000 */
[----:B------:R-:W-:Y:S01]  /*0590*/  SEL R19, R23, RZ, !P1 ;  /* 0x000000ff17137207 */ /* 0x000fe20004800000 */
[----:B------:R-:W-:Y:S01]  /*05a0*/  FADD R24, R24, 9.9999997473787516356e-06 ;  /* 0x3727c5ac18187421 */ /* 0x000fe20000000000 */
[----:B----4-:R-:W-:-:S03]  /*05b0*/  SEL R23, R2, RZ, !P1 ;  /* 0x000000ff02177207 */ /* 0x010fc60004800000 */
[----:B------:R-:W-:Y:S01]  /*05c0*/  FADD R19, R19, 9.9999997473787516356e-06 ;  /* 0x3727c5ac13137421 */ /* 0x000fe20000000000 */
[----:B-----5:R-:W-:Y:S01]  /*05d0*/  SEL R8, R8, RZ, !P1 ;  /* 0x000000ff08087207 */ /* 0x020fe20004800000 */
[----:B------:R-:W1:Y:S01]  /*05e0*/  MUFU.SQRT R2, R24 ;  /* 0x0000001800027308 */ /* 0x000e620000002000 */
[----:B------:R-:W-:Y:S01]  /*05f0*/  FADD R23, R23, 9.9999997473787516356e-06 ;  /* 0x3727c5ac17177421 */ /* 0x000fe20000000000 */
[----:B------:R-:W-:Y:S02]  /*0600*/  SEL R25, R20, RZ, !P1 ;  /* 0x000000ff14197207 */ /* 0x000fe40004800000 */
[----:B------:R-:W-:-:S03]  /*0610*/  SEL R35, R35, RZ, !P0 ;  /* 0x000000ff23237207 */ /* 0x000fc60004000000 */
[----:B------:R-:W-:Y:S01]  /*0620*/  FADD R20, R8, -R25 ;  /* 0x8000001908147221 */ /* 0x000fe20000000000 */
[C---:B0-----:R-:W-:Y:S01]  /*0630*/  FSETP.GT.AND P6, PT, R18.reuse, 8.50705917302346158658e+37, PT ;  /* 0x7e8000001200780b */ /* 0x041fe20003fc4000 */
[----:B------:R-:W0:Y:S01]  /*0640*/  MUFU.SQRT R19, R19 ;  /* 0x0000001300137308 */ /* 0x000e220000002000 */
[----:B------:R-:W-:Y:S01]  /*0650*/  SEL R27, R27, RZ, !P0 ;  /* 0x000000ff1b1b7207 */ /* 0x000fe20004000000 */
[----:B------:R-:W-:Y:S01]  /*0660*/  FADD R8, R35, 9.9999997473787516356e-06 ;  /* 0x3727c5ac23087421 */ /* 0x000fe20000000000 */
[----:B------:R-:W-:Y:S02]  /*0670*/  FSETP.GEU.AND P5, PT, R18, 1.175494350822287508e-38, PT ;  /* 0x008000001200780b */ /* 0x000fe40003fae000 */
[----:B------:R-:W-:-:S03]  /*0680*/  SEL R37, R10, RZ, !P1 ;  /* 0x000000ff0a257207 */ /* 0x000fc60004800000 */
[----:B------:R-:W2:Y:S01]  /*0690*/  MUFU.SQRT R23, R23 ;  /* 0x0000001700177308 */ /* 0x000ea20000002000 */
[----:B------:R-:W-:Y:S02]  /*06a0*/  SEL R30, R3, RZ, !P1 ;  /* 0x000000ff031e7207 */ /* 0x000fe40004800000 */
[----:B------:R-:W-:Y:S01]  /*06b0*/  SEL R3, R11, RZ, !P1 ;  /* 0x000000ff0b037207 */ /* 0x000fe20004800000 */
[----:B------:R-:W-:-:S04]  /*06c0*/  FADD R11, R27, 9.9999997473787516356e-06 ;  /* 0x3727c5ac1b0b7421 */ /* 0x000fc80000000000 */
[----:B------:R3:W-:Y:S01]  /*06d0*/  MUFU.SQRT R10, R8 ;  /* 0x00000008000a7308 */ /* 0x0007e20000002000 */
[----:B-1----:R-:W-:Y:S01]  /*06e0*/  FSETP.GT.AND P3, PT, R2, 8.50705917302346158658e+37, PT ;  /* 0x7e8000000200780b */ /* 0x002fe20003f64000 */
[----:B------:R-:W-:Y:S01]  /*06f0*/  @P6 FMUL R18, R18, 0.25 ;  /* 0x3e80000012126820 */ /* 0x000fe20000400000 */
[----:B---3--:R-:W-:-:S05]  /*0700*/  IMAD.MOV.U32 R8, RZ, RZ, 0x3e800000 ;  /* 0x3e800000ff087424 */ /* 0x008fca00078e00ff */
[----:B------:R-:W1:Y:S01]  /*0710*/  MUFU.SQRT R11, R11 ;  /* 0x0000000b000b7308 */ /* 0x000e620000002000 */
[----:B------:R-:W-:Y:S02]  /*0720*/  SEL R9, R9, RZ, !P1 ;  /* 0x000000ff09097207 */ /* 0x000fe40004800000 */
[----:B------:R-:W-:Y:S02]  /*0730*/  FSEL R27, R8, 1, P6 ;  /* 0x3f800000081b7808 */ /* 0x000fe40003000000 */
[----:B------:R-:W-:Y:S02]  /*0740*/  SEL R24, R34, RZ, !P1 ;  /* 0x000000ff22187207 */ /* 0x000fe40004800000 */
[----:B------:R-:W-:Y:S02]  /*0750*/  FSETP.GEU.AND P6, PT, R2, 1.175494350822287508e-38, PT ;  /* 0x008000000200780b */ /* 0x000fe40003fce000 */
[----:B------:R-:W-:Y:S01]  /*0760*/  SEL R0, R0, RZ, !P0 ;  /* 0x000000ff00007207 */ /* 0x000fe20004000000 */
[----:B------:R-:W-:Y:S01]  /*0770*/  @!P5 FMUL R18, R18, 16777216 ;  /* 0x4b8000001212d820 */ /* 0x000fe20000400000 */
[----:B0-----:R-:W-:Y:S01]  /*0780*/  FSETP.GT.AND P2, PT, R19, 8.50705917302346158658e+37, PT ;  /* 0x7e8000001300780b */ /* 0x001fe20003f44000 */
[----:B------:R-:W-:Y:S01]  /*0790*/  @!P5 FMUL R27, R27, 16777216 ;  /* 0x4b8000001b1bd820 */ /* 0x000fe20000400000 */
[----:B--2---:R-:W-:Y:S01]  /*07a0*/  FSETP.GT.AND P5, PT, R23, 8.50705917302346158658e+37, PT ;  /* 0x7e8000001700780b */ /* 0x004fe20003fa4000 */
[----:B------:R-:W-:Y:S01]  /*07b0*/  FADD R24, R9, -R24 ;  /* 0x8000001809187221 */ /* 0x000fe20000000000 */
[----:B------:R-:W-:Y:S01]  /*07c0*/  FADD R9, R0, 9.9999997473787516356e-06 ;  /* 0x3727c5ac00097421 */ /* 0x000fe20000000000 */
[----:B------:R-:W-:Y:S01]  /*07d0*/  SEL R0, R14, RZ, !P0 ;  /* 0x000000ff0e007207 */ /* 0x000fe20004000000 */
[----:B------:R-:W-:Y:S01]  /*07e0*/  @P3 FMUL R2, R2, 0.25 ;  /* 0x3e80000002023820 */ /* 0x000fe20000400000 */
[----:B------:R-:W-:-:S02]  /*07f0*/  FSETP.GEU.AND P4, PT, R19, 1.175494350822287508e-38, PT ;  /* 0x008000001300780b */ /* 0x000fc40003f8e000 */
[----:B------:R-:W-:Y:S01]  /*0800*/  FSEL R14, R8, 1, P3 ;  /* 0x3f800000080e7808 */ /* 0x000fe20001800000 */
[----:B------:R-:W-:Y:S01]  /*0810*/  @!P6 FMUL R2, R2, 16777216 ;  /* 0x4b8000000202e820 */ /* 0x000fe20000400000 */
[----:B------:R-:W-:Y:S01]  /*0820*/  FADD R37, R37, -R30 ;  /* 0x8000001e25257221 */ /* 0x000fe20000000000 */
[----:B------:R-:W-:Y:S02]  /*0830*/  FSEL R16, R8, 1, P2 ;  /* 0x3f80000008107808 */ /* 0x000fe40001000000 */
[----:B------:R-:W-:Y:S01]  /*0840*/  @!P6 FMUL R14, R14, 16777216 ;  /* 0x4b8000000e0ee820 */ /* 0x000fe20000400000 */
[----:B-1----:R-:W-:Y:S01]  /*0850*/  FSETP.GT.AND P6, PT, R11, 8.50705917302346158658e+37, PT ;  /* 0x7e8000000b00780b */ /* 0x002fe20003fc4000 */
[----:B------:R-:W-:Y:S01]  /*0860*/  @P2 FMUL R19, R19, 0.25 ;  /* 0x3e80000013132820 */ /* 0x000fe20000400000 */
[----:B------:R0:W1:Y:S01]  /*0870*/  MUFU.RCP R30, R18 ;  /* 0x00000012001e7308 */ /* 0x0000620000001000 */
[C---:B------:R-:W-:Y:S01]  /*0880*/  FSETP.GEU.AND P2, PT, R23.reuse, 1.175494350822287508e-38, PT ;  /* 0x008000001700780b */ /* 0x040fe20003f4e000 */
[----:B------:R-:W-:Y:S01]  /*0890*/  @P5 FMUL R23, R23, 0.25 ;  /* 0x3e80000017175820 */ /* 0x000fe20000400000 */
[----:B------:R-:W-:Y:S01]  /*08a0*/  @!P4 FMUL R19, R19, 16777216 ;  /* 0x4b8000001313c820 */ /* 0x000fe20000400000 */
[----:B0-----:R-:W-:-:S02]  /*08b0*/  FSEL R18, R8, 1, P5 ;  /* 0x3f80000008127808 */ /* 0x001fc40002800000 */
[----:B------:R-:W-:-:S03]  /*08c0*/  FSETP.GEU.AND P5, PT, R11, 1.175494350822287508e-38, PT ;  /* 0x008000000b00780b */ /* 0x000fc60003fae000 */
[----:B------:R-:W0:Y:S01]  /*08d0*/  MUFU.RCP R19, R19 ;  /* 0x0000001300137308 */ /* 0x000e220000001000 */
[----:B------:R-:W-:Y:S01]  /*08e0*/  SEL R25, R31, RZ, !P0 ;  /* 0x000000ff1f197207 */ /* 0x000fe20004000000 */
[----:B------:R-:W-:Y:S01]  /*08f0*/  @P6 FMUL R11, R11, 0.25 ;  /* 0x3e8000000b0b6820 */ /* 0x000fe20000400000 */
[----:B------:R-:W-:Y:S01]  /*0900*/  @!P4 FMUL R16, R16, 16777216 ;  /* 0x4b8000001010c820 */ /* 0x000fe20000400000 */
[C---:B------:R-:W-:Y:S01]  /*0910*/  FSETP.GT.AND P4, PT, R10.reuse, 8.50705917302346158658e+37, PT ;  /* 0x7e8000000a00780b */ /* 0x040fe20003f84000 */
[----:B------:R-:W-:Y:S01]  /*0920*/  @!P2 FMUL R23, R23, 16777216 ;  /* 0x4b8000001717a820 */ /* 0x000fe20000400000 */
[----:B------:R-:W-:Y:S01]  /*0930*/  FADD R25, R25, 9.9999997473787516356e-06 ;  /* 0x3727c5ac19197421 */ /* 0x000fe20000000000 */
[----:B------:R-:W-:-:S03]  /*0940*/  FSETP.GEU.AND P3, PT, R10, 1.175494350822287508e-38, PT ;  /* 0x008000000a00780b */ /* 0x000fc60003f6e000 */
[----:B------:R-:W-:Y:S01]  /*0950*/  @!P5 FMUL R11, R11, 16777216 ;  /* 0x4b8000000b0bd820 */ /* 0x000fe20000400000 */
[----:B------:R-:W-:Y:S01]  /*0960*/  SEL R12, R12, RZ, !P0 ;  /* 0x000000ff0c0c7207 */ /* 0x000fe20004000000 */
[----:B------:R-:W-:Y:S01]  /*0970*/  MUFU.RCP R23, R23 ;  /* 0x0000001700177308 */ /* 0x000fe20000001000 */
[----:B------:R-:W-:Y:S02]  /*0980*/  SEL R17, R38, RZ, !P0 ;  /* 0x000000ff26117207 */ /* 0x000fe40004000000 */
[----:B------:R-:W-:Y:S01]  /*0990*/  SEL R34, R33, RZ, !P1 ;  /* 0x000000ff21227207 */ /* 0x000fe20004800000 */
[----:B-1----:R-:W-:-:S04]  /*09a0*/  FMUL R33, R30, R27 ;  /* 0x0000001b1e217220 */ /* 0x002fc80000400000 */
[----:B------:R-:W-:Y:S01]  /*09b0*/  MUFU.RCP R11, R11 ;  /* 0x0000000b000b7308 */ /* 0x000fe20000001000 */
[----:B------:R-:W-:Y:S01]  /*09c0*/  FADD R12, R12, -R17 ;  /* 0x800000110c0c7221 */ /* 0x000fe20000000000 */
[----:B0-----:R-:W-:Y:S01]  /*09d0*/  FMUL R27, R19, R16 ;  /* 0x00000010131b7220 */ /* 0x001fe20000400000 */
[----:B------:R-:W-:-:S05]  /*09e0*/  FSEL R16, R8, 1, P6 ;  /* 0x3f80000008107808 */ /* 0x000fca0003000000 */
[----:B------:R-:W0:Y:S01]  /*09f0*/  MUFU.SQRT R25, R25 ;  /* 0x0000001900197308 */ /* 0x000e220000002000 */
[----:B------:R-:W-:Y:S01]  /*0a00*/  @P4 FMUL R10, R10, 0.25 ;  /* 0x3e8000000a0a4820 */ /* 0x000fe20000400000 */
[----:B------:R-:W-:-:S06]  /*0a10*/  FADD R3, R3, -R34 ;  /* 0x8000002203037221 */ /* 0x000fcc0000000000 */
[----:B------:R-:W1:Y:S01]  /*0a20*/  MUFU.RCP R17, R2 ;  /* 0x0000000200117308 */ /* 0x000e620000001000 */
[----:B------:R-:W-:Y:S01]  /*0a30*/  SEL R13, R13, RZ, !P0 ;  /* 0x000000ff0d0d7207 */ /* 0x000fe20004000000 */
[----:B------:R-:W-:Y:S01]  /*0a40*/  @!P3 FMUL R10, R10, 16777216 ;  /* 0x4b8000000a0ab820 */ /* 0x000fe20000400000 */
[----:B------:R-:W-:Y:S01]  /*0a50*/  SEL R34, R41, RZ, !P0 ;  /* 0x000000ff29227207 */ /* 0x000fe20004000000 */
[----:B------:R-:W-:Y:S01]  /*0a60*/  @!P2 FMUL R18, R18, 16777216 ;  /* 0x4b8000001212a820 */ /* 0x000fe20000400000 */
[----:B------:R-:W-:Y:S01]  /*0a70*/  @!P5 FMUL R16, R16, 16777216 ;  /* 0x4b8000001010d820 */ /* 0x000fe20000400000 */
[----:B0-----:R-:W-:Y:S02]  /*0a80*/  FSETP.GT.AND P2, PT, R25, 8.50705917302346158658e+37, PT ;  /* 0x7e8000001900780b */ /* 0x001fe40003f44000 */
[----:B------:R-:W-:Y:S01]  /*0a90*/  FMUL R18, R23, R18 ;  /* 0x0000001217127220 */ /* 0x000fe20000400000 */
[----:B------:R-:W-:Y:S01]  /*0aa0*/  FMUL R16, R11, R16 ;  /* 0x000000100b107220 */ /* 0x000fe20000400000 */
[----:B------:R-:W-:Y:S01]  /*0ab0*/  FADD R13, R13, -R34 ;  /* 0x800000220d0d7221 */ /* 0x000fe20000000000 */
[----:B------:R-:W0:Y:S01]  /*0ac0*/  MUFU.RCP R10, R10 ;  /* 0x0000000a000a7308 */ /* 0x000e220000001000 */
[----:B------:R-:W-:Y:S01]  /*0ad0*/  FSEL R19, R8, 1, P4 ;  /* 0x3f80000008137808 */ /* 0x000fe20002000000 */
[----:B------:R-:W-:Y:S01]  /*0ae0*/  FMUL R23, R3, R18 ;  /* 0x0000001203177220 */ /* 0x000fe20000400000 */
[----:B------:R-:W-:Y:S01]  /*0af0*/  FSETP.GEU.AND P4, PT, R25, 1.175494350822287508e-38, PT ;  /* 0x008000001900780b */ /* 0x000fe20003f8e000 */
[----:B-1----:R-:W-:Y:S01]  /*0b00*/  FMUL R14, R17, R14 ;  /* 0x0000000e110e7220 */ /* 0x002fe20000400000 */
[----:B------:R-:W-:-:S02]  /*0b10*/  FMUL R3, R13, R16 ;  /* 0x000000100d037220 */ /* 0x000fc40000400000 */
[----:B------:R-:W1:Y:S01]  /*0b20*/  LDC.64 R16, c[0x0][0x238] ;  /* 0x00008e00ff107b82 */ /* 0x000e620000000a00 */
[----:B------:R-:W-:Y:S01]  /*0b30*/  @!P3 FMUL R19, R19, 16777216 ;  /* 0x4b8000001313b820 */ /* 0x000fe20000400000 */
[----:B------:R-:W-:Y:S01]  /*0b40*/  @P2 FMUL R25, R25, 0.25 ;  /* 0x3e80000019192820 */ /* 0x000fe20000400000 */
[----:B------:R-:W-:Y:S02]  /*0b50*/  SEL R15, R15, RZ, !P0 ;  /* 0x000000ff0f0f7207 */ /* 0x000fe40004000000 */
[----:B------:R-:W-:Y:S02]  /*0b60*/  SEL R31, R40, RZ, !P0 ;  /* 0x000000ff281f7207 */ /* 0x000fe40004000000 */
[----:B------:R-:W-:Y:S01]  /*0b70*/  SEL R2, R39, RZ, !P0 ;  /* 0x000000ff27027207 */ /* 0x000fe20004000000 */
[----:B0-----:R-:W-:Y:S01]  /*0b80*/  FMUL R19, R10, R19 ;  /* 0x000000130a137220 */ /* 0x001fe20000400000 */
[----:B------:R-:W-:Y:S01]  /*0b90*/  @!P4 FMUL R25, R25, 16777216 ;  /* 0x4b8000001919c820 */ /* 0x000fe20000400000 */
[----:B------:R-:W-:Y:S01]  /*0ba0*/  FMUL R33, R20, R33 ;  /* 0x0000002114217220 */ /* 0x000fe20000400000 */
[----:B------:R-:W-:Y:S01]  /*0bb0*/  FADD R0, R0, -R31 ;  /* 0x8000001f00007221 */ /* 0x000fe20000000000 */
[----:B------:R-:W-:Y:S01]  /*0bc0*/  FADD R2, R15, -R2 ;  /* 0x800000020f027221 */ /* 0x000fe20000000000 */
[----:B------:R-:W-:Y:S01]  /*0bd0*/  FMUL R38, R24, R27 ;  /* 0x0000001b18267220 */ /* 0x000fe20000400000 */
[----:B------:R-:W-:Y:S01]  /*0be0*/  FMUL R37, R37, R14 ;  /* 0x0000000e25257220 */ /* 0x000fe20000400000 */
[----:B------:R-:W-:Y:S01]  /*0bf0*/  FMUL R20, R12, R19 ;  /* 0x000000130c147220 */ /* 0x000fe20000400000 */
[----:B------:R-:W-:Y:S01]  /*0c00*/  IMAD.MOV.U32 R24, RZ, RZ, RZ ;  /* 0x000000ffff187224 */ /* 0x000fe200078e00ff */
[----:B------:R-:W-:-:S02]  /*0c10*/  CS2R R30, SRZ ;  /* 0x00000000001e7805 */ /* 0x000fc4000001ff00 */
[----:B------:R-:W-:Y:S02]  /*0c20*/  CS2R R14, SRZ ;  /* 0x00000000000e7805 */ /* 0x000fe4000001ff00 */
[----:B------:R-:W-:Y:S01]  /*0c30*/  CS2R R18, SRZ ;  /* 0x0000000000127805 */ /* 0x000fe2000001ff00 */
[----:B------:R-:W-:Y:S01]  /*0c40*/  IMAD.WIDE R34, R4, 0x4, R44 ;  /* 0x0000000404227825 */ /* 0x000fe200078e022c */
[----:B------:R-:W0:Y:S01]  /*0c50*/  MUFU.RCP R25, R25 ;  /* 0x0000001900197308 */ /* 0x000e220000001000 */
[----:B------:R-:W-:-:S03]  /*0c60*/  FSEL R10, R8, 1, P2 ;  /* 0x3f800000080a7808 */ /* 0x000fc60001000000 */
[----:B------:R-:W2:Y:S01]  /*0c70*/  @!P1 LDG.E.EL R24, desc[UR4][R34.64] ;  /* 0x0000000422189981 */ /* 0x000ea2000c2e1900 */
[----:B-1----:R-:W-:-:S03]  /*0c80*/  IMAD.WIDE R40, R4, 0x4, R16 ;  /* 0x0000000404287825 */ /* 0x002fc600078e0210 */
[----:B------:R-:W3:Y:S04]  /*0c90*/  @!P1 LDG.E.EL R31, desc[UR4][R34.64] ;  /* 0x00000004221f9981 */ /* 0x000ee8000c2e1900 */
[----:B------:R-:W4:Y:S04]  /*0ca0*/  @!P1 LDG.E.EL R14, desc[UR4][R34.64] ;  /* 0x00000004220e9981 */ /* 0x000f28000c2e1900 */
[----:B------:R1:W5:Y:S01]  /*0cb0*/  @!P1 LDG.E.EL R19, desc[UR4][R34.64] ;  /* 0x0000000422139981 */ /* 0x000362000c2e1900 */
[----:B------:R-:W-:-:S03]  /*0cc0*/  @!P4 FMUL R10, R10, 16777216 ;  /* 0x4b8000000a0ac820 */ /* 0x000fc60000400000 */
[----:B------:R-:W5:Y:S01]  /*0cd0*/  @!P1 LDG.E.EL R15, desc[UR4][R40.64] ;  /* 0x00000004280f9981 */ /* 0x000f62000c2e1900 */
[----:B-1----:R-:W-:Y:S02]  /*0ce0*/  IMAD.MOV.U32 R34, RZ, RZ, RZ ;  /* 0x000000ffff227224 */ /* 0x002fe400078e00ff */
[----:B0-----:R-:W-:-:S04]  /*0cf0*/  FMUL R13, R25, R10 ;  /* 0x0000000a190d7220 */ /* 0x001fc80000400000 */
[----:B------:R-:W5:Y:S01]  /*0d00*/  @!P1 LDG.E.EL R34, desc[UR4][R40.64] ;  /* 0x0000000428229981 */ /* 0x000f62000c2e1900 */
[----:B------:R-:W-:Y:S02]  /*0d10*/  IMAD.MOV.U32 R25, RZ, RZ, RZ ;  /* 0x000000ffff197224 */ /* 0x000fe400078e00ff */
[----:B------:R-:W-:-:S04]  /*0d20*/  IMAD.WIDE R44, R28, 0x4, R44 ;  /* 0x000000041c2c7825 */ /* 0x000fc800078e022c */
[----:B------:R-:W-:Y:S01]  /*0d30*/  IMAD.WIDE R16, R28, 0x4, R16 ;  /* 0x000000041c107825 */ /* 0x000fe200078e0210 */
[----:B------:R-:W5:Y:S04]  /*0d40*/  @!P1 LDG.E.EL R25, desc[UR4][R40.64] ;  /* 0x0000000428199981 */ /* 0x000f68000c2e1900 */
[----:B------:R-:W5:Y:S01]  /*0d50*/  @!P0 LDG.E.EL R18, desc[UR4][R44.64] ;  /* 0x000000042c128981 */ /* 0x000f62000c2e1900 */
[----:B------:R-:W-:-:S03]  /*0d60*/  IMAD.MOV.U32 R27, RZ, RZ, RZ ;  /* 0x000000ffff1b7224 */ /* 0x000fc600078e00ff */
[----:B------:R-:W5:Y:S04]  /*0d70*/  @!P0 LDG.E.EL R30, desc[UR4][R16.64] ;  /* 0x00000004101e8981 */ /* 0x000f68000c2e1900 */
[----:B------:R-:W5:Y:S01]  /*0d80*/  @!P1 LDG.E.EL R27, desc[UR4][R40.64] ;  /* 0x00000004281b9981 */ /* 0x000f62000c2e1900 */
[----:B------:R-:W0:Y:S02]  /*0d90*/  MUFU.SQRT R9, R9 ;  /* 0x0000000900097308 */ /* 0x000e240000002000 */
[C---:B0-----:R-:W-:Y:S02]  /*0da0*/  FSETP.GT.AND P3, PT, R9.reuse, 8.50705917302346158658e+37, PT ;  /* 0x7e8000000900780b */ /* 0x041fe40003f64000 */
[----:B------:R-:W-:-:S11]  /*0db0*/  FSETP.GEU.AND P6, PT, R9, 1.175494350822287508e-38, PT ;  /* 0x008000000900780b */ /* 0x000fd60003fce000 */
[----:B------:R-:W-:-:S04]  /*0dc0*/  @P3 FMUL R9, R9, 0.25 ;  /* 0x3e80000009093820 */ /* 0x000fc80000400000 */
[----:B------:R-:W-:-:S04]  /*0dd0*/  @!P6 FMUL R9, R9, 16777216 ;  /* 0x4b8000000909e820 */ /* 0x000fc80000400000 */
[----:B------:R-:W0:Y:S01]  /*0de0*/  MUFU.RCP R11, R9 ;  /* 0x00000009000b7308 */ /* 0x000e220000001000 */
[----:B------:R-:W-:-:S05]  /*0df0*/  FSEL R12, R8, 1, P3 ;  /* 0x3f800000080c7808 */ /* 0x000fca0001800000 */
[----:B------:R-:W-:Y:S01]  /*0e00*/  @!P6 FMUL R12, R12, 16777216 ;  /* 0x4b8000000c0ce820 */ /* 0x000fe20000400000 */
[----:B------:R-:W-:-:S03]  /*0e10*/  FMUL R0, R0, R13 ;  /* 0x0000000d00007220 */ /* 0x000fc60000400000 */
[----:B0-----:R-:W-:Y:S01]  /*0e20*/  FMUL R11, R11, R12 ;  /* 0x0000000c0b0b7220 */ /* 0x001fe20000400000 */
[----:B------:R-:W-:-:S03]  /*0e30*/  CS2R R12, SRZ ;  /* 0x00000000000c7805 */ /* 0x000fc6000001ff00 */
[----:B------:R-:W-:Y:S01]  /*0e40*/  FMUL R2, R2, R11 ;  /* 0x0000000b02027220 */ /* 0x000fe20000400000 */
[----:B------:R-:W-:Y:S01]  /*0e50*/  IMAD.MOV.U32 R11, RZ, RZ, RZ ;  /* 0x000000ffff0b7224 */ /* 0x000fe200078e00ff */
[----:B------:R-:W-:Y:S01]  /*0e60*/  CS2R R8, SRZ ;  /* 0x0000000000087805 */ /* 0x000fe2000001ff00 */
[----:B------:R-:W-:Y:S01]  /*0e70*/  IMAD.MOV.U32 R10, RZ, RZ, RZ ;  /* 0x000000ffff0a7224 */ /* 0x000fe200078e00ff */
[----:B------:R-:W5:Y:S04]  /*0e80*/  @!P0 LDG.E.EL R12, desc[UR4][R16.64] ;  /* 0x00000004100c8981 */ /* 0x000f68000c2e1900 */
[----:B------:R-:W5:Y:S04]  /*0e90*/  @!P0 LDG.E.EL R11, desc[UR4][R16.64] ;  /* 0x00000004100b8981 */ /* 0x000f68000c2e1900 */
[----:B------:R-:W5:Y:S04]  /*0ea0*/  @!P0 LDG.E.EL R13, desc[UR4][R16.64] ;  /* 0x00000004100d8981 */ /* 0x000f68000c2e1900 */
[----:B------:R-:W5:Y:S04]  /*0eb0*/  @!P0 LDG.E.EL R8, desc[UR4][R44.64] ;  /* 0x000000042c088981 */ /* 0x000f68000c2e1900 */
[----:B------:R-:W5:Y:S04]  /*0ec0*/  @!P0 LDG.E.EL R9, desc[UR4][R44.64] ;  /* 0x000000042c098981 */ /* 0x000f68000c2e1900 */
[----:B------:R0:W5:Y:S01]  /*0ed0*/  @!P0 LDG.E.EL R10, desc[UR4][R44.64] ;  /* 0x000000042c0a8981 */ /* 0x000162000c2e1900 */
[----:B------:R-:W-:Y:S01]  /*0ee0*/  ISETP.GT.AND P2, PT, R4, 0xff, PT ;  /* 0x000000ff0400780c */ /* 0x000fe20003f44270 */
[----:B0-----:R-:W0:Y:S01]  /*0ef0*/  LDC.64 R44, c[0x0][0x250] ;  /* 0x00009400ff2c7b82 */ /* 0x001e220000000a00 */
[----:B---3--:R-:W-:-:S02]  /*0f00*/  SEL R31, R31, RZ, !P1 ;  /* 0x000000ff1f1f7207 */ /* 0x008fc40004800000 */
[----:B--2---:R-:W-:Y:S02]  /*0f10*/  SEL R24, R24, RZ, !P1 ;  /* 0x000000ff18187207 */ /* 0x004fe40004800000 */
[----:B----4-:R-:W-:Y:S02]  /*0f20*/  SEL R14, R14, RZ, !P1 ;  /* 0x000000ff0e0e7207 */ /* 0x010fe40004800000 */
[----:B-----5:R-:W-:Y:S02]  /*0f30*/  SEL R40, R15, RZ, !P1 ;  /* 0x000000ff0f287207 */ /* 0x020fe40004800000 */
[----:B------:R-:W-:Y:S02]  /*0f40*/  LEA.HI R15, R6, R7, RZ, 0x4 ;  /* 0x00000007060f7211 */ /* 0x000fe400078f20ff */
[----:B------:R-:W-:-:S05]  /*0f50*/  SEL R35, R34, RZ, !P1 ;  /* 0x000000ff22237207 */ /* 0x000fca0004800000 */
[----:B------:R-:W-:Y:S02]  /*0f60*/  FFMA R38, R38, R31, R35 ;  /* 0x0000001f26267223 */ /* 0x000fe40000000023 */
[----:B------:R-:W1:Y:S01]  /*0f70*/  LDC.64 R34, c[0x0][0x248] ;  /* 0x00009200ff227b82 */ /* 0x000e620000000a00 */
[----:B------:R-:W-:Y:S01]  /*0f80*/  FFMA R24, R33, R24, R40 ;  /* 0x0000001821187223 */ /* 0x000fe20000000028 */
[----:B------:R-:W-:Y:S02]  /*0f90*/  SEL R40, R25, RZ, !P1 ;  /* 0x000000ff19287207 */ /* 0x000fe40004800000 */
[----:B------:R-:W-:Y:S02]  /*0fa0*/  SHF.R.S32.HI R6, RZ, 0x4, R15 ;  /* 0x00000004ff067819 */ /* 0x000fe4000001140f */
[----:B------:R-:W-:Y:S01]  /*0fb0*/  SEL R16, R19, RZ, !P1 ;  /* 0x000000ff13107207 */ /* 0x000fe20004800000 */
[----:B------:R-:W-:Y:S01]  /*0fc0*/  FFMA R37, R37, R14, R40 ;  /* 0x0000000e25257223 */ /* 0x000fe20000000028 */
[----:B------:R-:W-:-:S02]  /*0fd0*/  SEL R17, R18, RZ, !P0 ;  /* 0x000000ff12117207 */ /* 0x000fc40004000000 */
[----:B------:R-:W-:Y:S02]  /*0fe0*/  SEL R19, R30, RZ, !P0 ;  /* 0x000000ff1e137207 */ /* 0x000fe40004000000 */
[----:B------:R-:W-:-:S03]  /*0ff0*/  LEA.HI R14, R6, R6, RZ, 0x4 ;  /* 0x00000006060e7211 */ /* 0x000fc600078f20ff */
[----:B------:R-:W-:Y:S01]  /*1000*/  FFMA R20, R20, R17, R19 ;  /* 0x0000001114147223 */ /* 0x000fe20000000013 */
[----:B------:R-:W-:Y:S02]  /*1010*/  LOP3.LUT R17, R14, 0xfffffff0, RZ, 0xc0, !PT ;  /* 0xfffffff00e117812 */ /* 0x000fe400078ec0ff */
[----:B------:R-:W-:-:S03]  /*1020*/  SEL R18, R27, RZ, !P1 ;  /* 0x000000ff1b127207 */ /* 0x000fc60004800000 */
[----:B------:R-:W-:Y:S01]  /*1030*/  IMAD.IADD R17, R6, 0x1, -R17 ;  /* 0x0000000106117824 */ /* 0x000fe200078e0a11 */
[----:B------:R-:W-:Y:S01]  /*1040*/  CS2R R40, SRZ ;  /* 0x0000000000287805 */ /* 0x000fe2000001ff00 */
[----:B------:R-:W-:Y:S02]  /*1050*/  FFMA R23, R23, R16, R18 ;  /* 0x0000001017177223 */ /* 0x000fe40000000012 */
[----:B-1----:R-:W-:Y:S01]  /*1060*/  IMAD.WIDE R16, R17, 0x8, R34 ;  /* 0x0000000811107825 */ /* 0x002fe200078e0222 */
[----:B------:R-:W-:-:S04]  /*1070*/  LOP3.LUT R18, R15, 0xfffffff0, RZ, 0xc0, !PT ;  /* 0xfffffff00f127812 */ /* 0x000fc800078ec0ff */
[----:B------:R1:W2:Y:S01]  /*1080*/  @P2 LDG.E.EL.64 R40, desc[UR4][R16.64] ;  /* 0x0000000410282981 */ /* 0x0002a2000c2e1b00 */
[----:B------:R-:W-:Y:S01]  /*1090*/  IMAD.IADD R39, R7, 0x1, -R18 ;  /* 0x0000000107277824 */ /* 0x000fe200078e0a12 */
[----:B------:R-:W-:-:S03]  /*10a0*/  CS2R R18, SRZ ;  /* 0x0000000000127805 */ /* 0x000fc6000001ff00 */
[----:B0-----:R-:W-:Y:S01]  /*10b0*/  IMAD.WIDE R30, R39, 0x8, R44 ;  /* 0x00000008271e7825 */ /* 0x001fe200078e022c */
[----:B-1----:R-:W-:-:S06]  /*10c0*/  CS2R R16, SRZ ;  /* 0x0000000000107805 */ /* 0x002fcc000001ff00 */
[----:B------:R-:W3:Y:S01]  /*10d0*/  @P2 LDG.E.EL.128 R16, desc[UR4][R30.64] ;  /* 0x000000041e102981 */ /* 0x000ee2000c2e1d00 */
[----:B------:R-:W-:-:S05]  /*10e0*/  LOP3.LUT R50, R21, 0xffffff00, RZ, 0xc0, !PT ;  /* 0xffffff0015327812 */ /* 0x000fca00078ec0ff */
[----:B------:R-:W-:-:S04]  /*10f0*/  IMAD.IADD R21, R7, 0x1, -R50 ;  /* 0x0000000107157824 */ /* 0x000fc800078e0a32 */
[----:B------:R-:W-:Y:S01]  /*1100*/  IMAD R32, R32, 0x4000, R21 ;  /* 0x0000400020207824 */ /* 0x000fe200078e0215 */
[----:B------:R-:W-:Y:S02]  /*1110*/  SEL R14, R11, RZ, !P0 ;  /* 0x000000ff0b0e7207 */ /* 0x000fe40004000000 */
[----:B------:R-:W-:Y:S02]  /*1120*/  SEL R13, R13, RZ, !P0 ;  /* 0x000000ff0d0d7207 */ /* 0x000fe40004000000 */
[----:B------:R-:W-:Y:S02]  /*1130*/  SEL R8, R8, RZ, !P0 ;  /* 0x000000ff08087207 */ /* 0x000fe40004000000 */
[----:B------:R-:W-:Y:S02]  /*1140*/  SEL R11, R12, RZ, !P0 ;  /* 0x000000ff0c0b7207 */ /* 0x000fe40004000000 */
[----:B------:R-:W-:Y:S01]  /*1150*/  SEL R10, R10, RZ, !P0 ;  /* 0x000000ff0a0a7207 */ /* 0x000fe20004000000 */
[----:B------:R-:W-:Y:S01]  /*1160*/  FFMA R3, R3, R8, R14 ;  /* 0x0000000803037223 */ /* 0x000fe2000000000e */
[----:B------:R-:W-:-:S03]  /*1170*/  CS2R R14, SRZ ;  /* 0x00000000000e7805 */ /* 0x000fc6000001ff00 */
[----:B------:R-:W-:Y:S01]  /*1180*/  FFMA R2, R2, R10, R13 ;  /* 0x0000000a02027223 */ /* 0x000fe2000000000d */
[----:B------:R-:W-:-:S06]  /*1190*/  CS2R R12, SRZ ;  /* 0x00000000000c7805 */ /* 0x000fcc000001ff00 */
[----:B------:R0:W4:Y:S01]  /*11a0*/  @!P0 LDG.E.128 R12, desc[UR4][R46.64] ;  /* 0x000000042e0c8981 */ /* 0x000122000c1e1d00 */
[----:B------:R-:W-:-:S05]  /*11b0*/  SEL R9, R9, RZ, !P0 ;  /* 0x000000ff09097207 */ /* 0x000fca0004000000 */
[----:B------:R-:W-:Y:S01]  /*11c0*/  FFMA R0, R0, R9, R11 ;  /* 0x0000000900007223 */ /* 0x000fe2000000000b */
[----:B------:R-:W-:Y:S02]  /*11d0*/  CS2R R8, SRZ ;  /* 0x0000000000087805 */ /* 0x000fe4000001ff00 */
[----:B------:R-:W-:-:S06]  /*11e0*/  CS2R R10, SRZ ;  /* 0x00000000000a7805 */ /* 0x000fcc000001ff00 */
[----:B------:R1:W5:Y:S01]  /*11f0*/  @!P1 LDG.E.128 R8, desc[UR4][R48.64] ;  /* 0x0000000430089981 */ /* 0x000362000c1e1d00 */
[----:B--2---:R-:W-:-:S04]  /*1200*/  SEL R25, R41, RZ, P2 ;  /* 0x000000ff29197207 */ /* 0x004fc80001000000 */
[----:B------:R-:W-:Y:S02]  /*1210*/  SHF.R.U32.HI R27, RZ, 0x1a, R25 ;  /* 0x0000001aff1b7819 */ /* 0x000fe40000011619 */
[----:B------:R-:W-:Y:S02]  /*1220*/  SEL R40, R40, RZ, P2 ;  /* 0x000000ff28287207 */ /* 0x000fe40001000000 */
[----:B------:R-:W-:-:S04]  /*1230*/  LOP3.LUT R27, R27, 0x20, RZ, 0xc0, !PT ;  /* 0x000000201b1b7812 */ /* 0x000fc800078ec0ff */
[----:B------:R-:W-:Y:S02]  /*1240*/  IADD3 R40, P3, R27, R40, RZ ;  /* 0x000000281b287210 */ /* 0x000fe40007f7e0ff */
[----:B---3--:R-:W-:Y:S02]  /*1250*/  SEL R17, R17, RZ, P2 ;  /* 0x000000ff11117207 */ /* 0x008fe40001000000 */
[----:B------:R-:W-:Y:S02]  /*1260*/  SEL R16, R16, RZ, P2 ;  /* 0x000000ff10107207 */ /* 0x000fe40001000000 */
[----:B0-----:R-:W-:Y:S01]  /*1270*/  SHF.R.U32.HI R46, RZ, 0x18, R17 ;  /* 0x00000018ff2e7819 */ /* 0x001fe20000011611 */
[----:B------:R-:W-:Y:S02]  /*1280*/  IMAD R41, R22, 0x4000, R21 ;  /* 0x0000400016297824 */ /* 0x000fe400078e0215 */
[----:B------:R-:W-:Y:S01]  /*1290*/  IMAD.X R25, RZ, RZ, R25, P3 ;  /* 0x000000ffff197224 */ /* 0x000fe200018e0619 */
[----:B------:R-:W-:Y:S01]  /*12a0*/  LEA R47, P3, R16, UR6, 0x2 ;  /* 0x00000006102f7c11 */ /* 0x000fe2000f8610ff */
[----:B------:R-:W-:Y:S01]  /*12b0*/  IMAD.SHL.U32 R21, R40, 0x80, RZ ;  /* 0x0000008028157824 */ /* 0x000fe200078e00ff */
[----:B------:R-:W-:-:S02]  /*12c0*/  LOP3.LUT R46, R46, 0x80, RZ, 0xc0, !PT ;  /* 0x000000802e2e7812 */ /* 0x000fc400078ec0ff */
[----:B------:R-:W-:Y:S01]  /*12d0*/  LEA.HI.X R17, R16, UR7, R17, 0x2, P3 ;  /* 0x0000000710117c11 */ /* 0x000fe200098f1411 */
[----:B------:R-:W-:Y:S01]  /*12e0*/  VIADD R16, R4, 0xffffff00 ;  /* 0xffffff0004107836 */ /* 0x000fe20000000000 */
[----:B------:R-:W-:Y:S02]  /*12f0*/  SHF.L.U64.HI R22, R40, 0x7, R25 ;  /* 0x0000000728167819 */ /* 0x000fe40000010219 */
[----:B------:R-:W-:Y:S02]  /*1300*/  IADD3 R46, P3, P4, R21, R47, R46 ;  /* 0x0000002f152e7210 */ /* 0x000fe40007c7e02e */
[----:B------:R-:W-:Y:S02]  /*1310*/  SEL R4, R19, RZ, P2 ;  /* 0x000000ff13047207 */ /* 0x000fe40001000000 */
[----:B------:R-:W-:Y:S02]  /*1320*/  IADD3.X R47, R22, R17, RZ, P3, P4 ;  /* 0x00000011162f7210 */ /* 0x000fe40001fe84ff */
[----:B------:R-:W-:-:S02]  /*1330*/  SEL R17, R18, RZ, P2 ;  /* 0x000000ff12117207 */ /* 0x000fc40001000000 */
[--C-:B------:R-:W-:Y:S02]  /*1340*/  SHF.R.U32.HI R18, RZ, 0x18, R4.reuse ;  /* 0x00000018ff127819 */ /* 0x100fe40000011604 */
[C---:B------:R-:W-:Y:S02]  /*1350*/  LEA R19, P3, R17.reuse, UR6, 0x2 ;  /* 0x0000000611137c11 */ /* 0x040fe4000f8610ff */
[----:B------:R-:W-:Y:S02]  /*1360*/  LOP3.LUT R18, R18, 0x80, RZ, 0xc0, !PT ;  /* 0x0000008012127812 */ /* 0x000fe400078ec0ff */
[----:B------:R-:W-:Y:S02]  /*1370*/  LEA.HI.X R17, R17, UR7, R4, 0x2, P3 ;  /* 0x0000000711117c11 */ /* 0x000fe400098f1404 */
[----:B------:R-:W-:Y:S01]  /*1380*/  IADD3 R18, P3, P4, R21, R19, R18 ;  /* 0x0000001315127210 */ /* 0x000fe20007c7e012 */
[----:B------:R-:W-:-:S03]  /*1390*/  IMAD.SHL.U32 R33, R16, 0x400, RZ ;  /* 0x0000040010217824 */ /* 0x000fc600078e00ff */
[----:B------:R-:W-:Y:S01]  /*13a0*/  IADD3.X R19, R22, R17, RZ, P3, P4 ;  /* 0x0000001116137210 */ /* 0x000fe20001fe84ff */
[----:B------:R-:W-:-:S04]  /*13b0*/  IMAD.WIDE R46, R33, 0x4, R46 ;  /* 0x00000004212e7825 */ /* 0x000fc800078e022e */
[----:B------:R-:W-:-:S04]  /*13c0*/  IMAD.WIDE R18, R33, 0x4, R18 ;  /* 0x0000000421127825 */ /* 0x000fc800078e0212 */
[----:B------:R-:W-:Y:S02]  /*13d0*/  VIADD R17, R7, 0x2 ;  /* 0x0000000207117836 */ /* 0x000fe40000000000 */
[----:B-1----:R-:W-:-:S04]  /*13e0*/  IMAD.WIDE R48, R26, 0x4, R46 ;  /* 0x000000041a307825 */ /* 0x002fc800078e022e */
[----:B------:R-:W-:Y:S01]  /*13f0*/  IMAD.WIDE R46, R26, 0x4, R18 ;  /* 0x000000041a2e7825 */ /* 0x000fe200078e0212 */
[----:B------:R-:W-:-:S04]  /*1400*/  LEA.HI R18, R42, R17, RZ, 0x4 ;  /* 0x000000112a127211 */ /* 0x000fc800078f20ff */
[----:B------:R-:W-:Y:S02]  /*1410*/  LOP3.LUT R18, R18, 0xfffffff0, RZ, 0xc0, !PT ;  /* 0xfffffff012127812 */ /* 0x000fe400078ec0ff */
[----:B------:R-:W-:Y:S01]  /*1420*/  LEA.HI R27, R42, R5, RZ, 0x4 ;  /* 0x000000052a1b7211 */ /* 0x000fe200078f20ff */
[----:B------:R-:W-:Y:S02]  /*1430*/  IMAD R5, R16, 0x100, R41 ;  /* 0x0000010010057824 */ /* 0x000fe400078e0229 */
[----:B------:R-:W-:Y:S01]  /*1440*/  IMAD.IADD R40, R17, 0x1, -R18 ;  /* 0x0000000111287824 */ /* 0x000fe200078e0a12 */
[----:B------:R-:W-:Y:S02]  /*1450*/  CS2R R16, SRZ ;  /* 0x0000000000107805 */ /* 0x000fe4000001ff00 */
[----:B------:R-:W-:Y:S01]  /*1460*/  CS2R R18, SRZ ;  /* 0x0000000000127805 */ /* 0x000fe2000001ff00 */
[----:B------:R-:W-:-:S05]  /*1470*/  IMAD.WIDE R42, R40, 0x8, R44 ;  /* 0x00000008282a7825 */ /* 0x000fca00078e022c */
[----:B------:R-:W2:Y:S01]  /*1480*/  @P2 LDG.E.EL.128 R16, desc[UR4][R42.64] ;  /* 0x000000042a102981 */ /* 0x000ea2000c2e1d00 */
[----:B-----5:R-:W-:-:S05]  /*1490*/  SEL R41, R8, RZ, !P1 ;  /* 0x000000ff08297207 */ /* 0x020fca0004800000 */
[----:B------:R-:W-:Y:S01]  /*14a0*/  FADD R8, R41, R24 ;  /* 0x0000001829087221 */ /* 0x000fe20000000000 */
[----:B------:R-:W-:Y:S01]  /*14b0*/  SHF.R.S32.HI R27, RZ, 0x4, R27 ;  /* 0x00000004ff1b7819 */ /* 0x000fe2000001141b */
[----:B------:R-:W-:-:S06]  /*14c0*/  IMAD.MOV.U32 R4, RZ, RZ, RZ ;  /* 0x000000ffff047224 */ /* 0x000fcc00078e00ff */
[----:B------:R0:W3:Y:S01]  /*14d0*/  @P2 LDG.E.EL R4, desc[UR4][R46.64] ;  /* 0x000000042e042981 */ /* 0x0000e2000c2e1900 */
[----:B--2---:R-:W-:Y:S02]  /*14e0*/  SEL R16, R16, RZ, P2 ;  /* 0x000000ff10107207 */ /* 0x004fe40001000000 */
[----:B------:R-:W-:Y:S02]  /*14f0*/  SEL R41, R17, RZ, P2 ;  /* 0x000000ff11297207 */ /* 0x000fe40001000000 */
[----:B------:R-:W-:-:S04]  /*1500*/  LEA R24, P3, R16, UR6, 0x2 ;  /* 0x0000000610187c11 */ /* 0x000fc8000f8610ff */
[--C-:B------:R-:W-:Y:S02]  /*1510*/  LEA.HI.X R17, R16, UR7, R41.reuse, 0x2, P3 ;  /* 0x0000000710117c11 */ /* 0x100fe400098f1429 */
[----:B------:R-:W-:Y:S02]  /*1520*/  SHF.R.U32.HI R16, RZ, 0x18, R41 ;  /* 0x00000018ff107819 */ /* 0x000fe40000011629 */
[----:B------:R-:W-:Y:S02]  /*1530*/  SEL R19, R19, RZ, P2 ;  /* 0x000000ff13137207 */ /* 0x000fe40001000000 */
[----:B------:R-:W-:Y:S02]  /*1540*/  LOP3.LUT R16, R16, 0x80, RZ, 0xc0, !PT ;  /* 0x0000008010107812 */ /* 0x000fe400078ec0ff */
[----:B------:R-:W-:Y:S02]  /*1550*/  SEL R44, R18, RZ, P2 ;  /* 0x000000ff122c7207 */ /* 0x000fe40001000000 */
[----:B------:R-:W-:-:S02]  /*1560*/  IADD3 R16, P3, P4, R21, R24, R16 ;  /* 0x0000001815107210 */ /* 0x000fc40007c7e010 */
[----:B------:R-:W-:Y:S02]  /*1570*/  SHF.R.U32.HI R18, RZ, 0x18, R19 ;  /* 0x00000018ff127819 */ /* 0x000fe40000011613 */
[----:B------:R-:W-:Y:S02]  /*1580*/  IADD3.X R17, R22, R17, RZ, P3, P4 ;  /* 0x0000001116117210 */ /* 0x000fe40001fe84ff */
[----:B------:R-:W-:Y:S02]  /*1590*/  LOP3.LUT R18, R18, 0x80, RZ, 0xc0, !PT ;  /* 0x0000008012127812 */ /* 0x000fe400078ec0ff */
[----:B------:R-:W-:-:S04]  /*15a0*/  LEA R41, P3, R44, UR6, 0x2 ;  /* 0x000000062c297c11 */ /* 0x000fc8000f8610ff */
[----:B------:R-:W-:Y:S02]  /*15b0*/  IADD3 R18, P4, P5, R21, R41, R18 ;  /* 0x0000002915127210 */ /* 0x000fe40007d9e012 */
[----:B------:R-:W-:Y:S02]  /*15c0*/  LEA.HI R41, R27, R27, RZ, 0x4 ;  /* 0x0000001b1b297211 */ /* 0x000fe400078f20ff */
[----:B------:R-:W-:Y:S02]  /*15d0*/  LEA.HI.X R19, R44, UR7, R19, 0x2, P3 ;  /* 0x000000072c137c11 */ /* 0x000fe400098f1413 */
[----:B------:R-:W-:Y:S02]  /*15e0*/  LOP3.LUT R44, R41, 0xfffffff0, RZ, 0xc0, !PT ;  /* 0xfffffff0292c7812 */ /* 0x000fe400078ec0ff */
[----:B------:R-:W-:-:S03]  /*15f0*/  ISETP.GT.AND P3, PT, R28, 0xff, PT ;  /* 0x000000ff1c00780c */ /* 0x000fc60003f64270 */
[----:B------:R-:W-:-:S04]  /*1600*/  IMAD.IADD R27, R27, 0x1, -R44 ;  /* 0x000000011b1b7824 */ /* 0x000fc800078e0a2c */
[----:B------:R-:W-:Y:S01]  /*1610*/  IMAD.WIDE R44, R27, 0x8, R34 ;  /* 0x000000081b2c7825 */ /* 0x000fe200078e0222 */
[----:B------:R-:W-:Y:S02]  /*1620*/  CS2R R34, SRZ ;  /* 0x0000000000227805 */ /* 0x000fe4000001ff00 */
[----:B------:R-:W-:Y:S01]  /*1630*/  IADD3.X R19, R22, R19, RZ, P4, P5 ;  /* 0x0000001316137210 */ /* 0x000fe200027ea4ff */
[----:B------:R-:W-:-:S03]  /*1640*/  IMAD.WIDE R16, R33, 0x4, R16 ;  /* 0x0000000421107825 */ /* 0x000fc600078e0210 */
[----:B------:R-:W2:Y:S01]  /*1650*/  @P3 LDG.E.EL.64 R34, desc[UR4][R44.64] ;  /* 0x000000042c223981 */ /* 0x000ea2000c2e1b00 */
[----:B------:R-:W-:Y:S02]  /*1660*/  IMAD.MOV.U32 R24, RZ, RZ, RZ ;  /* 0x000000ffff187224 */ /* 0x000fe400078e00ff */
[----:B------:R-:W-:-:S04]  /*1670*/  IMAD.WIDE R18, R33, 0x4, R18 ;  /* 0x0000000421127825 */ /* 0x000fc800078e0212 */
[----:B------:R-:W-:-:S04]  /*1680*/  IMAD.WIDE R16, R26, 0x4, R16 ;  /* 0x000000041a107825 */ /* 0x000fc800078e0210 */
[----:B0-----:R-:W-:Y:S01]  /*1690*/  IMAD.WIDE R46, R26, 0x4, R18 ;  /* 0x000000041a2e7825 */ /* 0x001fe200078e0212 */
[----:B------:R0:W5:Y:S01]  /*16a0*/  @P2 LDG.E.EL R24, desc[UR4][R16.64] ;  /* 0x0000000410182981 */ /* 0x000162000c2e1900 */
[----:B------:R-:W-:Y:S02]  /*16b0*/  CS2R R18, SRZ ;  /* 0x0000000000127805 */ /* 0x000fe4000001ff00 */
[----:B0-----:R-:W-:-:S06]  /*16c0*/  CS2R R16, SRZ ;  /* 0x0000000000107805 */ /* 0x001fcc000001ff00 */
[----:B------:R-:W3:Y:S01]  /*16d0*/  @P3 LDG.E.EL.128 R16, desc[UR4][R30.64] ;  /* 0x000000041e103981 */ /* 0x000ee2000c2e1d00 */
[----:B------:R-:W-:Y:S02]  /*16e0*/  VIADD R41, R28, 0xffffff00 ;  /* 0xffffff001c297836 */ /* 0x000fe40000000000 */
[----:B------:R-:W-:-:S06]  /*16f0*/  IMAD.MOV.U32 R26, RZ, RZ, RZ ;  /* 0x000000ffff1a7224 */ /* 0x000fcc00078e00ff */
[----:B------:R0:W4:Y:S01]  /*1700*/  @P2 LDG.E.EL R26, desc[UR4][R46.64] ;  /* 0x000000042e1a2981 */ /* 0x000122000c2e1900 */
[----:B--2---:R-:W-:Y:S02]  /*1710*/  SEL R35, R35, RZ, P3 ;  /* 0x000000ff23237207 */ /* 0x004fe40001800000 */
[----:B------:R-:W-:Y:S02]  /*1720*/  SEL R33, R34, RZ, P3 ;  /* 0x000000ff22217207 */ /* 0x000fe40001800000 */
[----:B------:R-:W-:-:S04]  /*1730*/  SHF.R.U32.HI R34, RZ, 0x1a, R35 ;  /* 0x0000001aff227819 */ /* 0x000fc80000011623 */
[----:B------:R-:W-:-:S04]  /*1740*/  LOP3.LUT R34, R34, 0x20, RZ, 0xc0, !PT ;  /* 0x0000002022227812 */ /* 0x000fc800078ec0ff */
[----:B------:R-:W-:-:S05]  /*1750*/  IADD3 R34, P4, R34, R33, RZ ;  /* 0x0000002122227210 */ /* 0x000fca0007f9e0ff */
[----:B------:R-:W-:-:S05]  /*1760*/  IMAD.X R35, RZ, RZ, R35, P4 ;  /* 0x000000ffff237224 */ /* 0x000fca00020e0623 */
[----:B------:R-:W-:Y:S02]  /*1770*/  SHF.L.U64.HI R35, R34, 0x7, R35 ;  /* 0x0000000722237819 */ /* 0x000fe40000010223 */
[----:B---3--:R-:W-:Y:S02]  /*1780*/  SEL R33, R17, RZ, P3 ;  /* 0x000000ff11217207 */ /* 0x008fe40001800000 */
[----:B------:R-:W-:Y:S02]  /*1790*/  SEL R17, R18, RZ, P3 ;  /* 0x000000ff12117207 */ /* 0x000fe40001800000 */
[----:B------:R-:W-:Y:S02]  /*17a0*/  SEL R16, R16, RZ, P3 ;  /* 0x000000ff10107207 */ /* 0x000fe40001800000 */
[----:B------:R-:W-:Y:S02]  /*17b0*/  SEL R18, R19, RZ, P3 ;  /* 0x000000ff13127207 */ /* 0x000fe40001800000 */
[----:B------:R-:W-:Y:S01]  /*17c0*/  SHF.R.U32.HI R19, RZ, 0x18, R33 ;  /* 0x00000018ff137819 */ /* 0x000fe20000011621 */
[----:B------:R-:W-:Y:S01]  /*17d0*/  IMAD.SHL.U32 R34, R34, 0x80, RZ ;  /* 0x0000008022227824 */ /* 0x000fe200078e00ff */
[----:B------:R-:W-:-:S02]  /*17e0*/  LEA R31, P4, R16, UR6, 0x2 ;  /* 0x00000006101f7c11 */ /* 0x000fc4000f8810ff */
[----:B------:R-:W-:Y:S02]  /*17f0*/  LOP3.LUT R19, R19, 0x80, RZ, 0xc0, !PT ;  /* 0x0000008013137812 */ /* 0x000fe400078ec0ff */
[----:B------:R-:W-:Y:S02]  /*1800*/  LEA.HI.X R30, R16, UR7, R33, 0x2, P4 ;  /* 0x00000007101e7c11 */ /* 0x000fe4000a0f1421 */
[C---:B------:R-:W-:Y:S02]  /*1810*/  LEA R44, P6, R17.reuse, UR6, 0x2 ;  /* 0x00000006112c7c11 */ /* 0x040fe4000f8c10ff */
[----:B------:R-:W-:Y:S02]  /*1820*/  IADD3 R16, P4, P5, R34, R31, R19 ;  /* 0x0000001f22107210 */ /* 0x000fe40007d9e013 */
[--C-:B------:R-:W-:Y:S02]  /*1830*/  SHF.R.U32.HI R45, RZ, 0x18, R18.reuse ;  /* 0x00000018ff2d7819 */ /* 0x100fe40000011612 */
[----:B------:R-:W-:Y:S01]  /*1840*/  LEA.HI.X R18, R17, UR7, R18, 0x2, P6 ;  /* 0x0000000711127c11 */ /* 0x000fe2000b0f1412 */
[----:B------:R-:W-:Y:S01]  /*1850*/  IMAD.SHL.U32 R33, R41, 0x400, RZ ;  /* 0x0000040029217824 */ /* 0x000fe200078e00ff */
[----:B------:R-:W-:-:S02]  /*1860*/  IADD3.X R17, R35, R30, RZ, P4, P5 ;  /* 0x0000001e23117210 */ /* 0x000fc400027ea4ff */
[----:B------:R-:W-:Y:S01]  /*1870*/  LOP3.LUT R45, R45, 0x80, RZ, 0xc0, !PT ;  /* 0x000000802d2d7812 */ /* 0x000fe200078ec0ff */
[----:B------:R-:W-:-:S03]  /*1880*/  IMAD.WIDE R16, R33, 0x4, R16 ;  /* 0x0000000421107825 */ /* 0x000fc600078e0210 */
[----:B------:R-:W-:-:S04]  /*1890*/  IADD3 R44, P4, P5, R34, R44, R45 ;  /* 0x0000002c222c7210 */ /* 0x000fc80007d9e02d */
[----:B------:R-:W-:Y:S01]  /*18a0*/  IADD3.X R45, R35, R18, RZ, P4, P5 ;  /* 0x00000012232d7210 */ /* 0x000fe200027ea4ff */
[----:B0-----:R-:W-:Y:S01]  /*18b0*/  IMAD.WIDE R46, R29, 0x4, R16 ;  /* 0x000000041d2e7825 */ /* 0x001fe200078e0210 */
[----:B------:R-:W-:Y:S02]  /*18c0*/  CS2R R16, SRZ ;  /* 0x0000000000107805 */ /* 0x000fe4000001ff00 */
[----:B------:R-:W-:-:S06]  /*18d0*/  CS2R R18, SRZ ;  /* 0x0000000000127805 */ /* 0x000fcc000001ff00 */
[----:B------:R0:W2:Y:S01]  /*18e0*/  @P3 LDG.E.EL.128 R16, desc[UR4][R42.64] ;  /* 0x000000042a103981 */ /* 0x0000a2000c2e1d00 */
[----:B------:R-:W-:Y:S02]  /*18f0*/  IMAD.MOV.U32 R25, RZ, RZ, RZ ;  /* 0x000000ffff197224 */ /* 0x000fe400078e00ff */
[----:B------:R-:W-:-:S04]  /*1900*/  IMAD.WIDE R44, R33, 0x4, R44 ;  /* 0x00000004212c7825 */ /* 0x000fc800078e022c */
[----:B------:R2:W3:Y:S01]  /*1910*/  @P2 LDG.E.EL R25, desc[UR4][R48.64] ;  /* 0x0000000430192981 */ /* 0x0004e2000c2e1900 */
[----:B------:R-:W-:Y:S01]  /*1920*/  CS2R R30, SRZ ;  /* 0x00000000001e7805 */ /* 0x000fe2000001ff00 */
[----:B------:R-:W-:Y:S01]  /*1930*/  IMAD.WIDE R44, R29, 0x4, R44 ;  /* 0x000000041d2c7825 */ /* 0x000fe200078e022c */
[----:B0-----:R-:W0:Y:S04]  /*1940*/  LDC.64 R42, c[0x0][0x260] ;  /* 0x00009800ff2a7b82 */ /* 0x001e280000000a00 */
[----:B------:R1:W3:Y:S04]  /*1950*/  @P3 LDG.E.EL R30, desc[UR4][R44.64] ;  /* 0x000000042c1e3981 */ /* 0x0002e8000c2e1900 */
[----:B------:R0:W3:Y:S01]  /*1960*/  @P3 LDG.E.EL R31, desc[UR4][R46.64] ;  /* 0x000000042e1f3981 */ /* 0x0000e2000c2e1900 */
[----:B--2---:R-:W-:-:S02]  /*1970*/  SEL R49, R17, RZ, P3 ;  /* 0x000000ff11317207 */ /* 0x004fc40001800000 */
[----:B------:R-:W-:Y:S02]  /*1980*/  SEL R28, R16, RZ, P3 ;  /* 0x000000ff101c7207 */ /* 0x000fe40001800000 */
[--C-:B------:R-:W-:Y:S02]  /*1990*/  SHF.R.U32.HI R17, RZ, 0x18, R49.reuse ;  /* 0x00000018ff117819 */ /* 0x100fe40000011631 */
[C---:B------:R-:W-:Y:S02]  /*19a0*/  LEA R16, P4, R28.reuse, UR6, 0x2 ;  /* 0x000000061c107c11 */ /* 0x040fe4000f8810ff */
[----:B------:R-:W-:Y:S02]  /*19b0*/  LOP3.LUT R17, R17, 0x80, RZ, 0xc0, !PT ;  /* 0x0000008011117812 */ /* 0x000fe400078ec0ff */
[----:B------:R-:W-:Y:S02]  /*19c0*/  LEA.HI.X R28, R28, UR7, R49, 0x2, P4 ;  /* 0x000000071c1c7c11 */ /* 0x000fe4000a0f1431 */
[----:B------:R-:W-:-:S02]  /*19d0*/  IADD3 R16, P4, P5, R34, R16, R17 ;  /* 0x0000001022107210 */ /* 0x000fc40007d9e011 */
[----:B-1----:R-:W-:Y:S02]  /*19e0*/  SEL R44, R18, RZ, P3 ;  /* 0x000000ff122c7207 */ /* 0x002fe40001800000 */
[----:B------:R-:W-:Y:S02]  /*19f0*/  IADD3.X R17, R35, R28, RZ, P4, P5 ;  /* 0x0000001c23117210 */ /* 0x000fe400027ea4ff */
[----:B------:R-:W-:Y:S02]  /*1a00*/  SEL R19, R19, RZ, P3 ;  /* 0x000000ff13137207 */ /* 0x000fe40001800000 */
[----:B------:R-:W-:-:S04]  /*1a10*/  LEA R18, P4, R44, UR6, 0x2 ;  /* 0x000000062c127c11 */ /* 0x000fc8000f8810ff */
[--C-:B------:R-:W-:Y:S02]  /*1a20*/  LEA.HI.X R44, R44, UR7, R19.reuse, 0x2, P4 ;  /* 0x000000072c2c7c11 */ /* 0x100fe4000a0f1413 */
[----:B------:R-:W-:-:S04]  /*1a30*/  SHF.R.U32.HI R19, RZ, 0x18, R19 ;  /* 0x00000018ff137819 */ /* 0x000fc80000011613 */
[----:B------:R-:W-:-:S04]  /*1a40*/  LOP3.LUT R19, R19, 0x80, RZ, 0xc0, !PT ;  /* 0x0000008013137812 */ /* 0x000fc800078ec0ff */
[----:B------:R-:W-:Y:S01]  /*1a50*/  IADD3 R18, P4, P5, R34, R18, R19 ;  /* 0x0000001222127210 */ /* 0x000fe20007d9e013 */
[----:B------:R-:W-:-:S03]  /*1a60*/  IMAD.WIDE R16, R33, 0x4, R16 ;  /* 0x0000000421107825 */ /* 0x000fc600078e0210 */
[----:B------:R-:W-:Y:S01]  /*1a70*/  IADD3.X R19, R35, R44, RZ, P4, P5 ;  /* 0x0000002c23137210 */ /* 0x000fe200027ea4ff */
[----:B------:R-:W-:Y:S02]  /*1a80*/  IMAD.MOV.U32 R28, RZ, RZ, RZ ;  /* 0x000000ffff1c7224 */ /* 0x000fe400078e00ff */
[----:B------:R-:W-:-:S04]  /*1a90*/  IMAD.WIDE R16, R29, 0x4, R16 ;  /* 0x000000041d107825 */ /* 0x000fc800078e0210 */
[----:B------:R-:W-:Y:S01]  /*1aa0*/  IMAD.WIDE R18, R33, 0x4, R18 ;  /* 0x0000000421127825 */ /* 0x000fe200078e0212 */
[----:B------:R1:W2:Y:S03]  /*1ab0*/  @P3 LDG.E.EL R28, desc[UR4][R16.64] ;  /* 0x00000004101c3981 */ /* 0x0002a6000c2e1900 */
[----:B0-----:R-:W-:-:S04]  /*1ac0*/  IMAD.WIDE R44, R39, 0x8, R42 ;  /* 0x00000008272c7825 */ /* 0x001fc800078e022a */
[----:B------:R-:W-:Y:S01]  /*1ad0*/  IMAD.WIDE R46, R29, 0x4, R18 ;  /* 0x000000041d2e7825 */ /* 0x000fe200078e0212 */
[----:B------:R-:W-:Y:S02]  /*1ae0*/  CS2R R18, SRZ ;  /* 0x0000000000127805 */ /* 0x000fe4000001ff00 */
[----:B-1----:R-:W-:-:S06]  /*1af0*/  CS2R R16, SRZ ;  /* 0x0000000000107805 */ /* 0x002fcc000001ff00 */
[----:B------:R-:W2:Y:S01]  /*1b00*/  @P2 LDG.E.EL.128 R16, desc[UR4][R44.64] ;  /* 0x000000042c102981 */ /* 0x000ea2000c2e1d00 */
[----:B------:R-:W-:-:S05]  /*1b10*/  SEL R9, R9, RZ, !P1 ;  /* 0x000000ff09097207 */ /* 0x000fca0004800000 */
[----:B------:R-:W-:Y:S01]  /*1b20*/  FADD R9, R9, R38 ;  /* 0x0000002609097221 */ /* 0x000fe20000000000 */
[----:B------:R-:W-:Y:S01]  /*1b30*/  IMAD.WIDE R42, R40, 0x8, R42 ;  /* 0x00000008282a7825 */ /* 0x000fe200078e022a */
[----:B------:R-:W-:-:S03]  /*1b40*/  SEL R40, R10, RZ, !P1 ;  /* 0x000000ff0a287207 */ /* 0x000fc60004800000 */
[----:B------:R-:W-:-:S04]  /*1b50*/  IMAD.HI R36, R36, 0x66666667, RZ ;  /* 0x6666666724247827 */ /* 0x000fc800078e02ff */
[----:B------:R-:W-:Y:S02]  /*1b60*/  IMAD R32, R41, 0x100, R32 ;  /* 0x0000010029207824 */ /* 0x000fe400078e0220 */
[----:B------:R-:W-:-:S06]  /*1b70*/  IMAD.MOV.U32 R29, RZ, RZ, RZ ;  /* 0x000000ffff1d7224 */ /* 0x000fcc00078e00ff */
[----:B------:R0:W3:Y:S01]  /*1b80*/  @P3 LDG.E.EL R29, desc[UR4][R46.64] ;  /* 0x000000042e1d3981 */ /* 0x0000e2000c2e1900 */
[----:B--2---:R-:W-:Y:S02]  /*1b90*/  SEL R38, R16, RZ, P2 ;  /* 0x000000ff10267207 */ /* 0x004fe40001000000 */
[----:B------:R-:W-:Y:S02]  /*1ba0*/  SEL R39, R17, RZ, P2 ;  /* 0x000000ff11277207 */ /* 0x000fe40001000000 */
[----:B------:R-:W-:-:S04]  /*1bb0*/  LEA R16, P4, R38, UR6, 0x2 ;  /* 0x0000000626107c11 */ /* 0x000fc8000f8810ff */
[--C-:B------:R-:W-:Y:S02]  /*1bc0*/  LEA.HI.X R17, R38, UR7, R39.reuse, 0x2, P4 ;  /* 0x0000000726117c11 */ /* 0x100fe4000a0f1427 */
[----:B------:R-:W-:-:S04]  /*1bd0*/  SHF.R.U32.HI R38, RZ, 0x18, R39 ;  /* 0x00000018ff267819 */ /* 0x000fc80000011627 */
[----:B------:R-:W-:-:S04]  /*1be0*/  LOP3.LUT R10, R38, 0x80, RZ, 0xc0, !PT ;  /* 0x00000080260a7812 */ /* 0x000fc800078ec0ff */
[----:B------:R-:W-:Y:S01]  /*1bf0*/  IADD3 R16, P4, P5, R21, R16, R10 ;  /* 0x0000001015107210 */ /* 0x000fe20007d9e00a */
[----:B------:R-:W-:Y:S01]  /*1c00*/  FADD R10, R40, R37 ;  /* 0x00000025280a7221 */ /* 0x000fe20000000000 */
[----:B------:R-:W-:-:S05]  /*1c10*/  IMAD.HI R40, R7, 0x66666667, RZ ;  /* 0x6666666707287827 */ /* 0x000fca00078e02ff */
[----:B------:R-:W-:-:S04]  /*1c20*/  SHF.R.U32.HI R37, RZ, 0x1f, R40 ;  /* 0x0000001fff257819 */ /* 0x000fc80000011628 */
[----:B------:R-:W-:Y:S02]  /*1c30*/  LEA.HI.SX32 R40, R40, R37, 0x11 ;  /* 0x0000002528287211 */ /* 0x000fe400078f8aff */
[----:B------:R-:W-:-:S04]  /*1c40*/  SHF.R.U32.HI R37, RZ, 0x1f, R36 ;  /* 0x0000001fff257819 */ /* 0x000fc80000011624 */
[----:B------:R-:W-:Y:S02]  /*1c50*/  LEA.HI.SX32 R37, R36, R37, 0x19 ;  /* 0x0000002524257211 */ /* 0x000fe400078fcaff */
[----:B------:R-:W-:-:S04]  /*1c60*/  SHF.R.S32.HI R36, RZ, 0x1f, R7 ;  /* 0x0000001fff247819 */ /* 0x000fc80000011407 */
[----:B------:R-:W-:-:S04]  /*1c70*/  LEA.HI R36, R36, R7, RZ, 0x8 ;  /* 0x0000000724247211 */ /* 0x000fc800078f40ff */
[----:B------:R-:W-:-:S05]  /*1c80*/  SHF.R.S32.HI R36, RZ, 0x8, R36 ;  /* 0x00000008ff247819 */ /* 0x000fca0000011424 */
[----:B------:R-:W-:-:S04]  /*1c90*/  IMAD R36, R37, -0x140, R36 ;  /* 0xfffffec025247824 */ /* 0x000fc800078e0224 */
[----:B------:R-:W-:-:S04]  /*1ca0*/  VIADD R36, R36, 0xffffff00 ;  /* 0xffffff0024247836 */ /* 0x000fc80000000000 */
[----:B------:R-:W-:Y:S01]  /*1cb0*/  IMAD.SHL.U32 R39, R36, 0x400, RZ ;  /* 0x0000040024277824 */ /* 0x000fe200078e00ff */
[----:B------:R-:W-:Y:S02]  /*1cc0*/  SEL R36, R19, RZ, P2 ;  /* 0x000000ff13247207 */ /* 0x000fe40001000000 */
[----:B------:R-:W-:Y:S02]  /*1cd0*/  SEL R41, R18, RZ, P2 ;  /* 0x000000ff12297207 */ /* 0x000fe40001000000 */
[----:B------:R-:W-:Y:S02]  /*1ce0*/  SHF.R.U32.HI R18, RZ, 0x18, R36 ;  /* 0x00000018ff127819 */ /* 0x000fe40000011624 */
[----:B------:R-:W-:Y:S02]  /*1cf0*/  IADD3.X R17, R22, R17, RZ, P4, P5 ;  /* 0x0000001116117210 */ /* 0x000fe400027ea4ff */
[----:B------:R-:W-:Y:S02]  /*1d00*/  LEA R19, P4, R41, UR6, 0x2 ;  /* 0x0000000629137c11 */ /* 0x000fe4000f8810ff */
[----:B------:R-:W-:-:S02]  /*1d10*/  LOP3.LUT R18, R18, 0x80, RZ, 0xc0, !PT ;  /* 0x0000008012127812 */ /* 0x000fc400078ec0ff */
[----:B------:R-:W-:Y:S02]  /*1d20*/  LEA.HI.X R41, R41, UR7, R36, 0x2, P4 ;  /* 0x0000000729297c11 */ /* 0x000fe4000a0f1424 */
[----:B------:R-:W-:Y:S01]  /*1d30*/  IADD3 R18, P4, P5, R21, R19, R18 ;  /* 0x0000001315127210 */ /* 0x000fe20007d9e012 */
[----:B------:R-:W-:-:S03]  /*1d40*/  IMAD.WIDE R16, R39, 0x4, R16 ;  /* 0x0000000427107825 */ /* 0x000fc600078e0210 */
[----:B------:R-:W-:Y:S01]  /*1d50*/  IADD3.X R19, R22, R41, RZ, P4, P5 ;  /* 0x0000002916137210 */ /* 0x000fe200027ea4ff */
[----:B------:R-:W-:Y:S02]  /*1d60*/  IMAD.U32 R40, R40, 0x10000, RZ ;  /* 0x0001000028287824 */ /* 0x000fe400078e00ff */
[----:B------:R-:W-:Y:S02]  /*1d70*/  IMAD.MOV.U32 R37, RZ, RZ, RZ ;  /* 0x000000ffff257224 */ /* 0x000fe400078e00ff */
[----:B------:R-:W-:-:S04]  /*1d80*/  IMAD.WIDE R18, R39, 0x4, R18 ;  /* 0x0000000427127825 */ /* 0x000fc800078e0212 */
[----:B------:R-:W-:-:S04]  /*1d90*/  IMAD.WIDE R16, R40, 0x4, R16 ;  /* 0x0000000428107825 */ /* 0x000fc800078e0210 */
[----:B0-----:R-:W-:Y:S01]  /*1da0*/  IMAD.WIDE R46, R40, 0x4, R18 ;  /* 0x00000004282e7825 */ /* 0x001fe200078e0212 */
[----:B------:R0:W2:Y:S01]  /*1db0*/  @P2 LDG.E.EL R37, desc[UR4][R16.64] ;  /* 0x0000000410252981 */ /* 0x0000a2000c2e1900 */
[----:B------:R-:W-:Y:S02]  /*1dc0*/  CS2R R18, SRZ ;  /* 0x0000000000127805 */ /* 0x000fe4000001ff00 */
[----:B0-----:R-:W-:-:S06]  /*1dd0*/  CS2R R16, SRZ ;  /* 0x0000000000107805 */ /* 0x001fcc000001ff00 */
[----:B------:R-:W2:Y:S01]  /*1de0*/  @P2 LDG.E.EL.128 R16, desc[UR4][R42.64] ;  /* 0x000000042a102981 */ /* 0x000ea2000c2e1d00 */
[----:B------:R-:W-:-:S05]  /*1df0*/  SEL R38, R11, RZ, !P1 ;  /* 0x000000ff0b267207 */ /* 0x000fca0004800000 */
[----:B------:R-:W-:Y:S01]  /*1e00*/  FADD R11, R38, R23 ;  /* 0x00000017260b7221 */ /* 0x000fe20000000000 */
[----:B----4-:R-:W-:-:S05]  /*1e10*/  SEL R23, R12, RZ, !P0 ;  /* 0x000000ff0c177207 */ /* 0x010fca0004000000 */
[----:B------:R-:W-:Y:S01]  /*1e20*/  FADD R12, R23, R20 ;  /* 0x00000014170c7221 */ /* 0x000fe20000000000 */
[----:B------:R-:W-:-:S06]  /*1e30*/  IMAD.MOV.U32 R36, RZ, RZ, RZ ;  /* 0x000000ffff247224 */ /* 0x000fcc00078e00ff */
[----:B------:R0:W4:Y:S01]  /*1e40*/  @P2 LDG.E.EL R36, desc[UR4][R46.64] ;  /* 0x000000042e242981 */ /* 0x000122000c2e1900 */
        /* <DEDUP_REMOVED lines=9> */
[----:B------:R-:W-:Y:S02]  /*1ee0*/  LEA R20, P6, R18, UR6, 0x2 ;  /* 0x0000000612147c11 */ /* 0x000fe4000f8c10ff */
[----:B------:R-:W-:Y:S02]  /*1ef0*/  IADD3.X R17, R22, R17, RZ, P4, P5 ;  /* 0x0000001116117210 */ /* 0x000fe400027ea4ff */
[--C-:B------:R-:W-:Y:S02]  /*1f00*/  LEA.HI.X R19, R18, UR7, R23.reuse, 0x2, P6 ;  /* 0x0000000712137c11 */ /* 0x100fe4000b0f1417 */
[----:B------:R-:W-:Y:S01]  /*1f10*/  SHF.R.U32.HI R18, RZ, 0x18, R23 ;  /* 0x00000018ff127819 */ /* 0x000fe20000011617 */
[----:B------:R-:W-:-:S03]  /*1f20*/  IMAD.WIDE R16, R39, 0x4, R16 ;  /* 0x0000000427107825 */ /* 0x000fc600078e0210 */
[----:B------:R-:W-:-:S04]  /*1f30*/  LOP3.LUT R18, R18, 0x80, RZ, 0xc0, !PT ;  /* 0x0000008012127812 */ /* 0x000fc800078ec0ff */
[----:B------:R-:W-:Y:S01]  /*1f40*/  IADD3 R20, P4, P5, R21, R20, R18 ;  /* 0x0000001415147210 */ /* 0x000fe20007d9e012 */
[----:B0-----:R-:W-:Y:S01]  /*1f50*/  IMAD.WIDE R46, R40, 0x4, R16 ;  /* 0x00000004282e7825 */ /* 0x001fe200078e0210 */
[----:B------:R-:W-:Y:S02]  /*1f60*/  CS2R R16, SRZ ;  /* 0x0000000000107805 */ /* 0x000fe4000001ff00 */
[----:B------:R-:W-:Y:S02]  /*1f70*/  IADD3.X R21, R22, R19, RZ, P4, P5 ;  /* 0x0000001316157210 */ /* 0x000fe400027ea4ff */
[----:B------:R-:W-:-:S06]  /*1f80*/  CS2R R18, SRZ ;  /* 0x0000000000127805 */ /* 0x000fcc000001ff00 */
[----:B------:R-:W2:Y:S01]  /*1f90*/  @P3 LDG.E.EL.128 R16, desc[UR4][R44.64] ;  /* 0x000000042c103981 */ /* 0x000ea2000c2e1d00 */
[----:B------:R-:W-:Y:S02]  /*1fa0*/  IMAD.MOV.U32 R38, RZ, RZ, RZ ;  /* 0x000000ffff267224 */ /* 0x000fe400078e00ff */
[----:B------:R-:W-:-:S04]  /*1fb0*/  IMAD.WIDE R20, R39, 0x4, R20 ;  /* 0x0000000427147825 */ /* 0x000fc800078e0214 */
[----:B------:R0:W3:Y:S01]  /*1fc0*/  @P2 LDG.E.EL R38, desc[UR4][R46.64] ;  /* 0x000000042e262981 */ /* 0x0000e2000c2e1900 */
[----:B--2---:R-:W-:Y:S02]  /*1fd0*/  SEL R22, R16, RZ, P3 ;  /* 0x000000ff10167207 */ /* 0x004fe40001800000 */
[----:B------:R-:W-:Y:S02]  /*1fe0*/  SEL R23, R17, RZ, P3 ;  /* 0x000000ff11177207 */ /* 0x000fe40001800000 */
[C---:B------:R-:W-:Y:S02]  /*1ff0*/  LEA R17, P4, R22.reuse, UR6, 0x2 ;  /* 0x0000000616117c11 */ /* 0x040fe4000f8810ff */
[--C-:B------:R-:W-:Y:S02]  /*2000*/  SHF.R.U32.HI R16, RZ, 0x18, R23.reuse ;  /* 0x00000018ff107819 */ /* 0x100fe40000011617 */
[----:B------:R-:W-:Y:S01]  /*2010*/  LEA.HI.X R22, R22, UR7, R23, 0x2, P4 ;  /* 0x0000000716167c11 */ /* 0x000fe2000a0f1417 */
[----:B------:R-:W-:Y:S01]  /*2020*/  VIADD R23, R7, 0x200 ;  /* 0x0000020007177836 */ /* 0x000fe20000000000 */
[----:B------:R-:W-:-:S03]  /*2030*/  LOP3.LUT R16, R16, 0x80, RZ, 0xc0, !PT ;  /* 0x0000008010107812 */ /* 0x000fc600078ec0ff */
[----:B------:R-:W-:Y:S01]  /*2040*/  IMAD.HI R23, R23, 0x66666667, RZ ;  /* 0x6666666717177827 */ /* 0x000fe200078e02ff */
[----:B------:R-:W-:-:S04]  /*2050*/  IADD3 R16, P4, P5, R34, R17, R16 ;  /* 0x0000001122107210 */ /* 0x000fc80007d9e010 */
[----:B0-----:R-:W-:Y:S02]  /*2060*/  SHF.R.U32.HI R46, RZ, 0x1f, R23 ;  /* 0x0000001fff2e7819 */ /* 0x001fe40000011617 */
[----:B------:R-:W-:Y:S02]  /*2070*/  IADD3.X R17, R35, R22, RZ, P4, P5 ;  /* 0x0000001623117210 */ /* 0x000fe400027ea4ff */
[----:B------:R-:W-:Y:S01]  /*2080*/  LEA.HI.SX32 R44, R23, R46, 0x11 ;  /* 0x0000002e172c7211 */ /* 0x000fe200078f8aff */
[----:B------:R-:W-:Y:S01]  /*2090*/  IMAD.WIDE R46, R40, 0x4, R20 ;  /* 0x00000004282e7825 */ /* 0x000fe200078e0214 */
[----:B------:R-:W-:Y:S02]  /*20a0*/  CS2R R20, SRZ ;  /* 0x0000000000147805 */ /* 0x000fe4000001ff00 */
[----:B------:R-:W-:-:S06]  /*20b0*/  CS2R R22, SRZ ;  /* 0x0000000000167805 */ /* 0x000fcc000001ff00 */
[----:B------:R-:W2:Y:S01]  /*20c0*/  @P3 LDG.E.EL.128 R20, desc[UR4][R42.64] ;  /* 0x000000042a143981 */ /* 0x000ea2000c2e1d00 */
[----:B------:R-:W-:Y:S02]  /*20d0*/  SEL R48, R18, RZ, P3 ;  /* 0x000000ff12307207 */ /* 0x000fe40001800000 */
[----:B------:R-:W-:Y:S02]  /*20e0*/  SEL R19, R19, RZ, P3 ;  /* 0x000000ff13137207 */ /* 0x000fe40001800000 */
[----:B------:R-:W-:-:S04]  /*20f0*/  LEA R18, P4, R48, UR6, 0x2 ;  /* 0x0000000630127c11 */ /* 0x000fc8000f8810ff */
[--C-:B------:R-:W-:Y:S02]  /*2100*/  LEA.HI.X R48, R48, UR7, R19.reuse, 0x2, P4 ;  /* 0x0000000730307c11 */ /* 0x100fe4000a0f1413 */
[----:B------:R-:W-:-:S04]  /*2110*/  SHF.R.U32.HI R19, RZ, 0x18, R19 ;  /* 0x00000018ff137819 */ /* 0x000fc80000011613 */
[----:B------:R-:W-:Y:S01]  /*2120*/  LOP3.LUT R19, R19, 0x80, RZ, 0xc0, !PT ;  /* 0x0000008013137812 */ /* 0x000fe200078ec0ff */
[----:B------:R-:W-:-:S03]  /*2130*/  IMAD.WIDE R16, R33, 0x4, R16 ;  /* 0x0000000421107825 */ /* 0x000fc600078e0210 */
[----:B------:R-:W-:Y:S01]  /*2140*/  IADD3 R18, P4, P5, R34, R18, R19 ;  /* 0x0000001222127210 */ /* 0x000fe20007d9e013 */
[----:B------:R-:W-:Y:S02]  /*2150*/  IMAD.U32 R44, R44, 0x10000, RZ ;  /* 0x000100002c2c7824 */ /* 0x000fe400078e00ff */
[----:B------:R-:W-:Y:S01]  /*2160*/  IMAD.MOV.U32 R39, RZ, RZ, RZ ;  /* 0x000000ffff277224 */ /* 0x000fe200078e00ff */
[----:B------:R-:W-:Y:S01]  /*2170*/  IADD3.X R19, R35, R48, RZ, P4, P5 ;  /* 0x0000003023137210 */ /* 0x000fe200027ea4ff */
[----:B------:R-:W-:Y:S01]  /*2180*/  IMAD.WIDE R16, R44, 0x4, R16 ;  /* 0x000000042c107825 */ /* 0x000fe200078e0210 */
[----:B------:R-:W-:-:S03]  /*2190*/  CS2R R40, SRZ ;  /* 0x0000000000287805 */ /* 0x000fc6000001ff00 */
[----:B------:R-:W-:Y:S01]  /*21a0*/  IMAD.WIDE R18, R33, 0x4, R18 ;  /* 0x0000000421127825 */ /* 0x000fe200078e0212 */
[----:B------:R-:W3:Y:S04]  /*21b0*/  @P3 LDG.E.EL R39, desc[UR4][R16.64] ;  /* 0x0000000410273981 */ /* 0x000ee8000c2e1900 */
[----:B------:R0:W3:Y:S02]  /*21c0*/  @P2 LDG.E.EL R40, desc[UR4][R46.64] ;  /* 0x000000042e282981 */ /* 0x0000e4000c2e1900 */
[----:B0-----:R-:W-:-:S05]  /*21d0*/  IMAD.WIDE R46, R44, 0x4, R18 ;  /* 0x000000042c2e7825 */ /* 0x001fca00078e0212 */
[----:B------:R0:W4:Y:S01]  /*21e0*/  @P3 LDG.E.EL R41, desc[UR4][R46.64] ;  /* 0x000000042e293981 */ /* 0x000122000c2e1900 */
[----:B------:R-:W-:Y:S01]  /*21f0*/  SHF.R.S32.HI R42, RZ, 0x1f, R7 ;  /* 0x0000001fff2a7819 */ /* 0x000fe20000011407 */
[----:B0-----:R-:W0:Y:S03]  /*2200*/  LDC.64 R46, c[0x0][0x268] ;  /* 0x00009a00ff2e7b82 */ /* 0x001e260000000a00 */
[----:B------:R-:W-:Y:S02]  /*2210*/  LEA.HI R42, R42, R7, RZ, 0x4 ;  /* 0x000000072a2a7211 */ /* 0x000fe400078f20ff */
[----:B--2---:R-:W-:Y:S02]  /*2220*/  SEL R17, R21, RZ, P3 ;  /* 0x000000ff15117207 */ /* 0x004fe40001800000 */
[----:B------:R-:W-:Y:S02]  /*2230*/  SEL R20, R20, RZ, P3 ;  /* 0x000000ff14147207 */ /* 0x000fe40001800000 */
[----:B------:R-:W-:-:S02]  /*2240*/  SHF.R.U32.HI R19, RZ, 0x18, R17 ;  /* 0x00000018ff137819 */ /* 0x000fc40000011611 */
[C---:B------:R-:W-:Y:S02]  /*2250*/  LEA R18, P4, R20.reuse, UR6, 0x2 ;  /* 0x0000000614127c11 */ /* 0x040fe4000f8810ff */
[----:B------:R-:W-:Y:S02]  /*2260*/  LOP3.LUT R19, R19, 0x80, RZ, 0xc0, !PT ;  /* 0x0000008013137812 */ /* 0x000fe400078ec0ff */
[----:B------:R-:W-:Y:S02]  /*2270*/  LEA.HI.X R20, R20, UR7, R17, 0x2, P4 ;  /* 0x0000000714147c11 */ /* 0x000fe4000a0f1411 */
[----:B------:R-:W-:-:S04]  /*2280*/  IADD3 R18, P4, P5, R34, R18, R19 ;  /* 0x0000001222127210 */ /* 0x000fc80007d9e013 */
[----:B------:R-:W-:Y:S02]  /*2290*/  IADD3.X R19, R35, R20, RZ, P4, P5 ;  /* 0x0000001423137210 */ /* 0x000fe400027ea4ff */
[----:B------:R-:W-:Y:S01]  /*22a0*/  SEL R16, R23, RZ, P3 ;  /* 0x000000ff17107207 */ /* 0x000fe20001800000 */
[----:B------:R-:W-:Y:S01]  /*22b0*/  IMAD.WIDE R18, R33, 0x4, R18 ;  /* 0x0000000421127825 */ /* 0x000fe200078e0212 */
[----:B------:R-:W-:Y:S02]  /*22c0*/  SEL R17, R22, RZ, P3 ;  /* 0x000000ff16117207 */ /* 0x000fe40001800000 */
[----:B------:R-:W-:Y:S02]  /*22d0*/  SHF.R.U32.HI R21, RZ, 0x18, R16 ;  /* 0x00000018ff157819 */ /* 0x000fe40000011610 */
[----:B------:R-:W-:Y:S01]  /*22e0*/  LEA R20, P4, R17, UR6, 0x2 ;  /* 0x0000000611147c11 */ /* 0x000fe2000f8810ff */
[----:B------:R-:W-:Y:S01]  /*22f0*/  IMAD.WIDE R22, R44, 0x4, R18 ;  /* 0x000000042c167825 */ /* 0x000fe200078e0212 */
[----:B------:R-:W-:-:S02]  /*2300*/  LOP3.LUT R18, R42, 0xfffffff0, RZ, 0xc0, !PT ;  /* 0xfffffff02a127812 */ /* 0x000fc400078ec0ff */
[----:B------:R-:W-:Y:S02]  /*2310*/  LOP3.LUT R21, R21, 0x80, RZ, 0xc0, !PT ;  /* 0x0000008015157812 */ /* 0x000fe400078ec0ff */
[----:B------:R-:W-:Y:S01]  /*2320*/  LEA.HI.X R16, R17, UR7, R16, 0x2, P4 ;  /* 0x0000000711107c11 */ /* 0x000fe2000a0f1410 */
[----:B------:R-:W-:Y:S01]  /*2330*/  IMAD.IADD R17, R7, 0x1, -R18 ;  /* 0x0000000107117824 */ /* 0x000fe200078e0a12 */
[----:B------:R-:W-:Y:S02]  /*2340*/  IADD3 R20, P5, P6, R34, R20, R21 ;  /* 0x0000001422147210 */ /* 0x000fe40007ebe015 */
[----:B------:R-:W-:Y:S01]  /*2350*/  CS2R R18, SRZ ;  /* 0x0000000000127805 */ /* 0x000fe2000001ff00 */
[----:B0-----:R-:W-:Y:S01]  /*2360*/  IMAD.WIDE R46, R17, 0x4, R46 ;  /* 0x00000004112e7825 */ /* 0x001fe200078e022e */
[----:B------:R-:W-:Y:S02]  /*2370*/  IADD3.X R21, R35, R16, RZ, P5, P6 ;  /* 0x0000001023157210 */ /* 0x000fe40002fec4ff */
[----:B------:R-:W-:-:S06]  /*2380*/  CS2R R16, SRZ ;  /* 0x0000000000107805 */ /* 0x000fcc000001ff00 */
[----:B------:R-:W2:Y:S01]  /*2390*/  @P2 LDG.E.EL.128 R16, desc[UR4][R46.64] ;  /* 0x000000042e102981 */ /* 0x000ea2000c2e1d00 */
[----:B------:R-:W-:Y:S01]  /*23a0*/  IMAD.WIDE R20, R33, 0x4, R20 ;  /* 0x0000000421147825 */ /* 0x000fe200078e0214 */
[----:B---3--:R-:W-:-:S03]  /*23b0*/  SEL R25, R25, RZ, P2 ;  /* 0x000000ff19197207 */ /* 0x008fc60001000000 */
[----:B------:R-:W-:Y:S01]  /*23c0*/  IMAD.WIDE R44, R44, 0x4, R20 ;  /* 0x000000042c2c7825 */ /* 0x000fe200078e0214 */
[----:B------:R-:W-:-:S03]  /*23d0*/  SEL R20, R37, RZ, P2 ;  /* 0x000000ff25147207 */ /* 0x000fc60001000000 */
[----:B------:R-:W-:Y:S02]  /*23e0*/  IMAD.MOV.U32 R34, RZ, RZ, RZ ;  /* 0x000000ffff227224 */ /* 0x000fe400078e00ff */
[----:B------:R-:W-:-:S04]  /*23f0*/  FADD R20, -R25, R20 ;  /* 0x0000001419147221 */ /* 0x000fc80000000100 */
[----:B------:R0:W3:Y:S02]  /*2400*/  @P3 LDG.E.EL R34, desc[UR4][R22.64] ;  /* 0x0000000416223981 */ /* 0x0000e4000c2e1900 */
[----:B0-----:R-:W-:Y:S02]  /*2410*/  IMAD.MOV.U32 R22, RZ, RZ, RZ ;  /* 0x000000ffff167224 */ /* 0x001fe400078e00ff */
[----:B------:R-:W-:Y:S01]  /*2420*/  IMAD.MOV.U32 R23, RZ, RZ, RZ ;  /* 0x000000ffff177224 */ /* 0x000fe200078e00ff */
[----:B--2---:R-:W-:-:S05]  /*2430*/  SEL R16, R16, RZ, P2 ;  /* 0x000000ff10107207 */ /* 0x004fca0001000000 */
[----:B------:R-:W-:Y:S01]  /*2440*/  FFMA R33, R20, R16, R25 ;  /* 0x0000001014217223 */ /* 0x000fe20000000019 */
[----:B------:R-:W-:-:S06]  /*2450*/  CS2R R20, SRZ ;  /* 0x0000000000147805 */ /* 0x000fcc000001ff00 */
[----:B------:R-:W2:Y:S01]  /*2460*/  @P3 LDG.E.EL.128 R20, desc[UR4][R46.64] ;  /* 0x000000042e143981 */ /* 0x000ea2000c2e1d00 */
[----:B------:R-:W-:Y:S02]  /*2470*/  SEL R4, R4, RZ, P2 ;  /* 0x000000ff04047207 */ /* 0x000fe40001000000 */
[----:B----4-:R-:W-:Y:S02]  /*2480*/  SEL R25, R36, RZ, P2 ;  /* 0x000000ff24197207 */ /* 0x010fe40001000000 */
[----:B------:R-:W-:-:S03]  /*2490*/  SEL R17, R17, RZ, P2 ;  /* 0x000000ff11117207 */ /* 0x000fc60001000000 */
[----:B------:R-:W-:Y:S01]  /*24a0*/  FADD R25, -R4, R25 ;  /* 0x0000001904197221 */ /* 0x000fe20000000100 */
[----:B------:R-:W-:-:S03]  /*24b0*/  SEL R31, R31, RZ, P3 ;  /* 0x000000ff1f1f7207 */ /* 0x000fc60001800000 */
[----:B------:R-:W-:Y:S01]  /*24c0*/  FFMA R4, R25, R17, R4 ;  /* 0x0000001119047223 */ /* 0x000fe20000000004 */
[----:B-----5:R-:W-:Y:S01]  /*24d0*/  SEL R25, R24, RZ, P2 ;  /* 0x000000ff18197207 */ /* 0x020fe20001000000 */
[----:B------:R-:W0:Y:S01]  /*24e0*/  LDC.64 R16, c[0x0][0x270] ;  /* 0x00009c00ff107b82 */ /* 0x000e220000000a00 */
[----:B------:R-:W-:Y:S02]  /*24f0*/  SEL R24, R39, RZ, P3 ;  /* 0x000000ff27187207 */ /* 0x000fe40001800000 */
[----:B------:R-:W-:Y:S02]  /*2500*/  SEL R38, R38, RZ, P2 ;  /* 0x000000ff26267207 */ /* 0x000fe40001000000 */
[----:B------:R-:W-:Y:S01]  /*2510*/  SEL R18, R18, RZ, P2 ;  /* 0x000000ff12127207 */ /* 0x000fe20001000000 */
[----:B------:R-:W-:Y:S02]  /*2520*/  FADD R24, -R31, R24 ;  /* 0x000000181f187221 */ /* 0x000fe40000000100 */
[----:B------:R-:W-:Y:S01]  /*2530*/  FADD R36, -R25, R38 ;  /* 0x0000002619247221 */ /* 0x000fe20000000100 */
[----:B------:R-:W-:-:S03]  /*2540*/  LEA.HI R6, R6, R6, RZ, 0x4 ;  /* 0x0000000606067211 */ /* 0x000fc600078f20ff */
[----:B------:R-:W-:Y:S01]  /*2550*/  FFMA R36, R36, R18, R25 ;  /* 0x0000001224247223 */ /* 0x000fe20000000019 */
[----:B------:R-:W-:Y:S02]  /*2560*/  SHF.R.S32.HI R37, RZ, 0x4, R42 ;  /* 0x00000004ff257819 */ /* 0x000fe4000001142a */
[----:B------:R-:W-:Y:S02]  /*2570*/  LOP3.LUT R6, R6, 0xfffffff0, RZ, 0xc0, !PT ;  /* 0xfffffff006067812 */ /* 0x000fe400078ec0ff */
[----:B------:R-:W-:Y:S02]  /*2580*/  SEL R26, R26, RZ, P2 ;  /* 0x000000ff1a1a7207 */ /* 0x000fe40001000000 */
[----:B------:R-:W-:Y:S01]  /*2590*/  SEL R43, R40, RZ, P2 ;  /* 0x000000ff282b7207 */ /* 0x000fe20001000000 */
[----:B------:R-:W-:Y:S01]  /*25a0*/  IMAD.IADD R37, R37, 0x1, -R6 ;  /* 0x0000000125257824 */ /* 0x000fe200078e0a06 */
[----:B------:R-:W-:Y:S02]  /*25b0*/  SEL R6, R30, RZ, P3 ;  /* 0x000000ff1e067207 */ /* 0x000fe40001800000 */
[----:B------:R-:W-:Y:S01]  /*25c0*/  SEL R41, R41, RZ, P3 ;  /* 0x000000ff29297207 */ /* 0x000fe20001800000 */
[----:B------:R-:W-:Y:S01]  /*25d0*/  FADD R43, -R26, R43 ;  /* 0x0000002b1a2b7221 */ /* 0x000fe20000000100 */
[----:B------:R-:W-:Y:S01]  /*25e0*/  SEL R19, R19, RZ, P2 ;  /* 0x000000ff13137207 */ /* 0x000fe20001000000 */
[----:B------:R-:W-:-:S02]  /*25f0*/  IMAD.MOV.U32 R35, RZ, RZ, RZ ;  /* 0x000000ffff237224 */ /* 0x000fc400078e00ff */
[----:B------:R-:W-:Y:S02]  /*2600*/  FADD R41, -R6, R41 ;  /* 0x0000002906297221 */ /* 0x000fe40000000100 */
[----:B------:R-:W-:Y:S01]  /*2610*/  FFMA R30, R43, R19, R26 ;  /* 0x000000132b1e7223 */ /* 0x000fe2000000001a */
[--C-:B0-----:R-:W-:Y:S01]  /*2620*/  IMAD.WIDE R18, R37, 0x4, R16.reuse ;  /* 0x0000000425127825 */ /* 0x101fe200078e0210 */
[----:B------:R-:W-:Y:S01]  /*2630*/  CS2R R38, SRZ ;  /* 0x0000000000267805 */ /* 0x000fe2000001ff00 */
[----:B------:R-:W4:Y:S02]  /*2640*/  @P3 LDG.E.EL R35, desc[UR4][R44.64] ;  /* 0x000000042c233981 */ /* 0x000f24000c2e1900 */
[----:B------:R-:W-:Y:S02]  /*2650*/  IMAD.MOV.U32 R37, RZ, RZ, RZ ;  /* 0x000000ffff257224 */ /* 0x000fe400078e00ff */
[----:B------:R-:W-:Y:S01]  /*2660*/  IMAD.WIDE R48, R27, 0x4, R16 ;  /* 0x000000041b307825 */ /* 0x000fe200078e0210 */
[----:B------:R-:W5:Y:S01]  /*2670*/  @P2 LDG.E.EL R38, desc[UR4][R18.64] ;  /* 0x0000000412262981 */ /* 0x000f62000c2e1900 */
[----:B------:R-:W-:-:S02]  /*2680*/  CS2R R16, SRZ ;  /* 0x0000000000107805 */ /* 0x000fc4000001ff00 */
[----:B------:R-:W-:Y:S01]  /*2690*/  CS2R R26, SRZ ;  /* 0x00000000001a7805 */ /* 0x000fe2000001ff00 */
[----:B------:R-:W4:Y:S01]  /*26a0*/  @P2 LDG.E.EL R37, desc[UR4][R18.64] ;  /* 0x0000000412252981 */ /* 0x000f22000c2e1900 */
[----:B------:R-:W-:-:S03]  /*26b0*/  IMAD.MOV.U32 R42, RZ, RZ, RZ ;  /* 0x000000ffff2a7224 */ /* 0x000fc600078e00ff */
[----:B------:R-:W4:Y:S04]  /*26c0*/  @P3 LDG.E.EL R39, desc[UR4][R48.64] ;  /* 0x0000000430273981 */ /* 0x000f28000c2e1900 */
[----:B------:R-:W5:Y:S01]  /*26d0*/  @P3 LDG.E.EL R42, desc[UR4][R48.64] ;  /* 0x00000004302a3981 */ /* 0x000f62000c2e1900 */
[----:B--2---:R-:W-:-:S05]  /*26e0*/  SEL R20, R20, RZ, P3 ;  /* 0x000000ff14147207 */ /* 0x004fca0001800000 */
[----:B------:R-:W-:Y:S02]  /*26f0*/  FFMA R20, R24, R20, R31 ;  /* 0x0000001418147223 */ /* 0x000fe4000000001f */
[----:B------:R-:W0:Y:S01]  /*2700*/  LDC.64 R24, c[0x0][0x240] ;  /* 0x00009000ff187b82 */ /* 0x000e220000000a00 */
[----:B------:R-:W-:Y:S01]  /*2710*/  SEL R21, R21, RZ, P3 ;  /* 0x000000ff15157207 */ /* 0x000fe20001800000 */
[----:B------:R-:W-:-:S04]  /*2720*/  IMAD.MOV.U32 R31, RZ, RZ, RZ ;  /* 0x000000ffff1f7224 */ /* 0x000fc800078e00ff */
[----:B------:R-:W-:Y:S01]  /*2730*/  FFMA R21, R41, R21, R6 ;  /* 0x0000001529157223 */ /* 0x000fe20000000006 */
[----:B------:R-:W-:Y:S01]  /*2740*/  IMAD.MOV.U32 R6, RZ, RZ, RZ ;  /* 0x000000ffff067224 */ /* 0x000fe200078e00ff */
[----:B------:R-:W2:Y:S05]  /*2750*/  @P2 LDG.E.EL R31, desc[UR4][R18.64] ;  /* 0x00000004121f2981 */ /* 0x000eaa000c2e1900 */
[----:B------:R1:W2:Y:S01]  /*2760*/  @P2 LDG.E.EL R6, desc[UR4][R18.64] ;  /* 0x0000000412062981 */ /* 0x0002a2000c2e1900 */
[----:B------:R-:W-:-:S06]  /*2770*/  CS2R R40, SRZ ;  /* 0x0000000000287805 */ /* 0x000fcc000001ff00 */
[----:B------:R-:W2:Y:S01]  /*2780*/  @P3 LDG.E.EL R40, desc[UR4][R48.64] ;  /* 0x0000000430283981 */ /* 0x000ea2000c2e1900 */
[----:B-1----:R-:W-:Y:S01]  /*2790*/  CS2R R18, SRZ ;  /* 0x0000000000127805 */ /* 0x002fe2000001ff00 */
[--C-:B0-----:R-:W-:Y:S02]  /*27a0*/  IMAD.WIDE R46, R5, 0x4, R24.reuse ;  /* 0x00000004052e7825 */ /* 0x101fe400078e0218 */
[----:B------:R-:W2:Y:S02]  /*27b0*/  @P3 LDG.E.EL R41, desc[UR4][R48.64] ;  /* 0x0000000430293981 */ /* 0x000ea4000c2e1900 */
[----:B------:R-:W-:Y:S01]  /*27c0*/  IMAD.WIDE R44, R32, 0x4, R24 ;  /* 0x00000004202c7825 */ /* 0x000fe200078e0218 */
[----:B------:R-:W-:Y:S01]  /*27d0*/  CS2R R24, SRZ ;  /* 0x0000000000187805 */ /* 0x000fe2000001ff00 */
[----:B------:R0:W2:Y:S05]  /*27e0*/  @P2 LDG.E.128 R16, desc[UR4][R46.64] ;  /* 0x000000042e102981 */ /* 0x0000aa000c1e1d00 */
[----:B------:R-:W2:Y:S01]  /*27f0*/  @P3 LDG.E.128 R24, desc[UR4][R44.64] ;  /* 0x000000042c183981 */ /* 0x000ea2000c1e1d00 */
[----:B------:R-:W-:-:S02]  /*2800*/  SEL R28, R28, RZ, P3 ;  /* 0x000000ff1c1c7207 */ /* 0x000fc40001800000 */
[----:B---3--:R-:W-:Y:S01]  /*2810*/  SEL R43, R34, RZ, P3 ;  /* 0x000000ff222b7207 */ /* 0x008fe20001800000 */
[----:B0-----:R-:W0:Y:S01]  /*2820*/  LDC.64 R46, c[0x0][0x278] ;  /* 0x00009e00ff2e7b82 */ /* 0x001e220000000a00 */
[----:B------:R-:W-:-:S03]  /*2830*/  SEL R5, R22, RZ, P3 ;  /* 0x000000ff16057207 */ /* 0x000fc60001800000 */
[----:B------:R-:W-:Y:S01]  /*2840*/  FADD R43, -R28, R43 ;  /* 0x0000002b1c2b7221 */ /* 0x000fe20000000100 */
[----:B------:R-:W-:Y:S02]  /*2850*/  SEL R29, R29, RZ, P3 ;  /* 0x000000ff1d1d7207 */ /* 0x000fe40001800000 */
[----:B----4-:R-:W-:Y:S01]  /*2860*/  SEL R35, R35, RZ, P3 ;  /* 0x000000ff23237207 */ /* 0x010fe20001800000 */
[----:B------:R-:W-:Y:S01]  /*2870*/  FFMA R5, R43, R5, R28 ;  /* 0x000000052b057223 */ /* 0x000fe2000000001c */
[----:B------:R-:W-:-:S03]  /*2880*/  SEL R22, R23, RZ, P3 ;  /* 0x000000ff17167207 */ /* 0x000fc60001800000 */
[----:B------:R-:W-:-:S04]  /*2890*/  FADD R28, -R29, R35 ;  /* 0x000000231d1c7221 */ /* 0x000fc80000000100 */
[----:B------:R-:W-:Y:S01]  /*28a0*/  FFMA R22, R28, R22, R29 ;  /* 0x000000161c167223 */ /* 0x000fe2000000001d */
[----:B------:R-:W-:Y:S02]  /*28b0*/  SEL R28, R13, RZ, !P0 ;  /* 0x000000ff0d1c7207 */ /* 0x000fe40004000000 */
[----:B------:R-:W-:Y:S02]  /*28c0*/  SEL R23, R14, RZ, !P0 ;  /* 0x000000ff0e177207 */ /* 0x000fe40004000000 */
[----:B------:R-:W-:Y:S02]  /*28d0*/  SEL R15, R15, RZ, !P0 ;  /* 0x000000ff0f0f7207 */ /* 0x000fe40004000000 */
[----:B-----5:R-:W-:Y:S02]  /*28e0*/  SEL R38, R38, RZ, P2 ;  /* 0x000000ff26267207 */ /* 0x020fe40001000000 */
[----:B------:R-:W-:Y:S02]  /*28f0*/  SEL R37, R37, RZ, P2 ;  /* 0x000000ff25257207 */ /* 0x000fe40001000000 */
[----:B------:R-:W-:-:S02]  /*2900*/  SEL R39, R39, RZ, P3 ;  /* 0x000000ff27277207 */ /* 0x000fc40001800000 */
[----:B------:R-:W-:Y:S01]  /*2910*/  SEL R42, R42, RZ, P3 ;  /* 0x000000ff2a2a7207 */ /* 0x000fe20001800000 */
[----:B------:R-:W-:Y:S01]  /*2920*/  FADD R13, R28, R3 ;  /* 0x000000031c0d7221 */ /* 0x000fe20000000000 */
[----:B------:R-:W-:Y:S01]  /*2930*/  FADD R14, R23, R0 ;  /* 0x00000000170e7221 */ /* 0x000fe20000000000 */
[----:B------:R-:W-:Y:S01]  /*2940*/  FADD R15, R15, R2 ;  /* 0x000000020f0f7221 */ /* 0x000fe20000000000 */
[----:B0-----:R-:W-:Y:S01]  /*2950*/  IMAD.WIDE R46, R7, 0x4, R46 ;  /* 0x00000004072e7825 */ /* 0x001fe200078e022e */
[----:B--2---:R-:W-:Y:S02]  /*2960*/  SEL R31, R31, RZ, P2 ;  /* 0x000000ff1f1f7207 */ /* 0x004fe40001000000 */
[----:B------:R-:W-:Y:S02]  /*2970*/  SEL R6, R6, RZ, P2 ;  /* 0x000000ff06067207 */ /* 0x000fe40001000000 */
[----:B------:R-:W-:Y:S02]  /*2980*/  SEL R40, R40, RZ, P3 ;  /* 0x000000ff28287207 */ /* 0x000fe40001800000 */
[----:B------:R-:W-:-:S02]  /*2990*/  SEL R41, R41, RZ, P3 ;  /* 0x000000ff29297207 */ /* 0x000fc40001800000 */
[----:B------:R-:W-:Y:S02]  /*29a0*/  SEL R29, R18, RZ, P2 ;  /* 0x000000ff121d7207 */ /* 0x000fe40001000000 */
[----:B------:R-:W-:Y:S02]  /*29b0*/  SEL R16, R16, RZ, P2 ;  /* 0x000000ff10107207 */ /* 0x000fe40001000000 */
[----:B------:R-:W-:Y:S02]  /*29c0*/  SEL R17, R17, RZ, P2 ;  /* 0x000000ff11117207 */ /* 0x000fe40001000000 */
[----:B------:R-:W-:Y:S02]  /*29d0*/  SEL R19, R19, RZ, P2 ;  /* 0x000000ff13137207 */ /* 0x000fe40001000000 */
[----:B------:R-:W-:Y:S02]  /*29e0*/  SEL R35, R24, RZ, P3 ;  /* 0x000000ff18237207 */ /* 0x000fe40001800000 */
[----:B------:R-:W-:-:S02]  /*29f0*/  SEL R18, R25, RZ, P3 ;  /* 0x000000ff19127207 */ /* 0x000fc40001800000 */
[----:B------:R-:W-:Y:S02]  /*2a00*/  SEL R26, R26, RZ, P3 ;  /* 0x000000ff1a1a7207 */ /* 0x000fe40001800000 */
[----:B------:R-:W-:Y:S01]  /*2a10*/  SEL R27, R27, RZ, P3 ;  /* 0x000000ff1b1b7207 */ /* 0x000fe20001800000 */
[----:B------:R-:W-:Y:S01]  /*2a20*/  FADD R33, -R16, R33 ;  /* 0x0000002110217221 */ /* 0x000fe20000000100 */
[----:B------:R-:W-:Y:S01]  /*2a30*/  FADD R4, -R17, R4 ;  /* 0x0000000411047221 */ /* 0x000fe20000000100 */
[----:B------:R-:W-:Y:S01]  /*2a40*/  FADD R36, -R29, R36 ;  /* 0x000000241d247221 */ /* 0x000fe20000000100 */
[----:B------:R-:W-:Y:S01]  /*2a50*/  FADD R30, -R19, R30 ;  /* 0x0000001e131e7221 */ /* 0x000fe20000000100 */
[----:B------:R-:W-:Y:S01]  /*2a60*/  FADD R20, -R35, R20 ;  /* 0x0000001423147221 */ /* 0x000fe20000000100 */
[----:B------:R-:W-:Y:S01]  /*2a70*/  FADD R21, -R18, R21 ;  /* 0x0000001512157221 */ /* 0x000fe20000000100 */
[----:B------:R-:W-:Y:S01]  /*2a80*/  FADD R5, -R26, R5 ;  /* 0x000000051a057221 */ /* 0x000fe20000000100 */
[----:B------:R-:W-:Y:S01]  /*2a90*/  FADD R22, -R27, R22 ;  /* 0x000000161b167221 */ /* 0x000fe20000000100 */
[----:B------:R-:W-:Y:S01]  /*2aa0*/  @P1 FFMA R8, R33, R6, R16 ;  /* 0x0000000621081223 */ /* 0x000fe20000000010 */
[----:B------:R-:W-:Y:S01]  /*2ab0*/  @P1 FFMA R9, R4, R38, R17 ;  /* 0x0000002604091223 */ /* 0x000fe20000000011 */
[----:B------:R-:W-:Y:S01]  /*2ac0*/  @P1 FFMA R10, R36, R37, R29 ;  /* 0x00000025240a1223 */ /* 0x000fe2000000001d */
[----:B------:R-:W-:Y:S01]  /*2ad0*/  @P1 FFMA R11, R30, R31, R19 ;  /* 0x0000001f1e0b1223 */ /* 0x000fe20000000013 */
[----:B------:R-:W-:Y:S01]  /*2ae0*/  @P0 FFMA R12, R20, R39, R35 ;  /* 0x00000027140c0223 */ /* 0x000fe20000000023 */
[----:B------:R-:W-:Y:S01]  /*2af0*/  @P0 FFMA R13, R21, R40, R18 ;  /* 0x00000028150d0223 */ /* 0x000fe20000000012 */
[----:B------:R-:W-:Y:S01]  /*2b00*/  @P0 FFMA R14, R5, R41, R26 ;  /* 0x00000029050e0223 */ /* 0x000fe2000000001a */
[----:B------:R-:W-:Y:S01]  /*2b10*/  @P0 FFMA R15, R22, R42, R27 ;  /* 0x0000002a160f0223 */ /* 0x000fe2000000001b */
[----:B------:R-:W-:Y:S04]  /*2b20*/  STG.E.128 desc[UR4][R46.64], R8 ;  /* 0x000000082e007986 */ /* 0x000fe8000c101d04 */
[----:B------:R-:W-:Y:S01]  /*2b30*/  STG.E.128 desc[UR4][R46.64+0x800], R12 ;  /* 0x0008000c2e007986 */ /* 0x000fe2000c101d04 */
[----:B------:R-:W-:Y:S05]  /*2b40*/  EXIT ;  /* 0x000000000000794d */ /* 0x000fea0003800000 */
.L_x_0:
[----:B------:R-:W-:-:S00]  /*2b50*/  BRA `(.L_x_0) ;  /* 0xfffffffc00fc7947 */ /* 0x000fc0000383ffff */
[----:B------:R-:W-:-:S00]  /*2b60*/  NOP ;  /* 0x0000000000007918 */ /* 0x000fc00000000000 */
        /* <DEDUP_REMOVED lines=9> */
.L_x_1:


//--------------------- .nv.global.init           --------------------------
	.section	.nv.global.init,"aw",@progbits
.nv.global.init:
	.type		_$_str,@object
	.size		_$_str,(_$_str_$_2 - _$_str)
_$_str:
        /*0000*/ 	.byte	0x5f, 0x5f, 0x43, 0x55, 0x44, 0x41, 0x5f, 0x46, 0x54, 0x5a, 0x00
	.type		_$_str_$_2,@object
	.size		_$_str_$_2,(.L_1 - _$_str_$_2)
_$_str_$_2:
        /*000b*/ 	.byte	0x5f, 0x5f, 0x43, 0x55, 0x44, 0x41, 0x5f, 0x50, 0x52, 0x45, 0x43, 0x5f, 0x53, 0x51, 0x52, 0x54
        /*001b*/ 	.byte	0x00
.L_1:


//--------------------- .nv.constant0.triton_poi_fused_cat_39 --------------------------
	.section	.nv.constant0.triton_poi_fused_cat_39,"a",@progbits
	.sectionflags	@""
	.align	4
.nv.constant0.triton_poi_fused_cat_39:
	.zero		644
